// auto-generated by cutlass_sweep.fmha — config: {"arch": "sm_90", "dtype": "fp16", "head_dim": 128, "mask": "residual", "schedule": "pingpong", "tile_kv": 128, "tile_q": 128}
#include "cutlass/cutlass.h"
#include "cute/tensor.hpp"
#include "cutlass/device_kernel.h"
#include "cutlass/kernel_hardware_info.h"
#include "88_hopper_fmha/collective/fmha_fusion.hpp"
#include "88_hopper_fmha/kernel/fmha_kernel_builder.hpp"

using namespace cute;
using Element = cutlass::half_t;
using TileShape = Shape<_128, _128, _128>;
using StrideQ = cute::tuple<int, _1, cute::tuple<int, int>>;
using StrideK = cute::tuple<int, _1, cute::tuple<int, int>>;
using StrideV = cute::tuple<int, cute::_1, cute::tuple<int, int>>;

using Kernel = typename cutlass::fmha::kernel::FmhaBuilder<
    Element, float, float,
    TileShape, StrideQ, StrideK, StrideV,
    cutlass::fmha::collective::ResidualFusion,
    cutlass::gemm::KernelTmaWarpSpecializedPingpong
  >::Kernel;

auto* _anchor = &cutlass::device_kernel<Kernel>;


// ===== COMPILED SASS (sm_90a) =====

	.target	sm_90a

	.elftype	@"ET_EXEC"


//--------------------- .note.nv.tkinfo           --------------------------
	.section	.note.nv.tkinfo,"",@"SHT_NOTE"
	.sectionflags	@"SHF_NOTE_NV_TKINFO"
	.tkinfo
        /*0018*/ 	.word	0x00000002
        /*0030*/ 	.string	""
        /*0030*/ 	.string	"ptxas"
        /*0030*/ 	.string	"Cuda compilation tools, release 13.0, V13.0.88"
        /*0030*/ 	.string	"Build cuda_13.0.r13.0/compiler.36424714_0"
        /*0030*/ 	.string	"-arch sm_90a -m 64 "



//--------------------- .note.nv.cuinfo           --------------------------
	.section	.note.nv.cuinfo,"",@"SHT_NOTE"
	.sectionflags	@"SHF_NOTE_NV_CUINFO"
        /*0018*/ 	.short	0x0002
        /*001a*/ 	.short	0x005a
        /*001c*/ 	.short	0x0082
	.zero		2


//--------------------- .nv.info                  --------------------------
	.section	.nv.info,"",@"SHT_CUDA_INFO"
	.align	4


	//----- nvinfo : EIATTR_REGCOUNT
	.align		4
        /*0000*/ 	.byte	0x04, 0x2f
        /*0002*/ 	.short	(.L_16 - .L_15)
	.align		4
.L_15:
        /*0004*/ 	.word	index@(_ZN7cutlass13device_kernelINS_4fmha6kernel28FmhaKernelTmaWarpSpecializedINS1_10collective30FmhaMainloopTmaWarpSpecializedINS_6half_tEffN4cute5tupleIJNS7_1CILi128EEESA_SA_EEENS8_IJiNS9_ILi1EEENS8_IJiiEEEEEESE_SE_NS4_14ResidualFusionEJNS2_6OptionILNS2_3TagE0ENS9_ILb1EEEEENSG_ILSH_2ESI_EEEEENS4_15FmhaFwdEpilogueIS6_fNS8_IJNS9_ILi64EEESA_SA_EEEEENS2_23PersistentTileSchedulerEJSJ_SK_EEEEEvNT_6ParamsE)
        /*0008*/ 	.word	0x000000a8


	//----- nvinfo : EIATTR_FRAME_SIZE
	.align		4
.L_16:
        /*000c*/ 	.byte	0x04, 0x11
        /*000e*/ 	.short	(.L_18 - .L_17)
	.align		4
.L_17:
        /*0010*/ 	.word	index@($__internal_0_$__cuda_sm20_rcp_rn_f32_slowpath)
        /*0014*/ 	.word	0x00000000


	//----- nvinfo : EIATTR_FRAME_SIZE
	.align		4
.L_18:
        /*0018*/ 	.byte	0x04, 0x11
        /*001a*/ 	.short	(.L_20 - .L_19)
	.align		4
.L_19:
        /*001c*/ 	.word	index@(_ZN7cutlass13device_kernelINS_4fmha6kernel28FmhaKernelTmaWarpSpecializedINS1_10collective30FmhaMainloopTmaWarpSpecializedINS_6half_tEffN4cute5tupleIJNS7_1CILi128EEESA_SA_EEENS8_IJiNS9_ILi1EEENS8_IJiiEEEEEESE_SE_NS4_14ResidualFusionEJNS2_6OptionILNS2_3TagE0ENS9_ILb1EEEEENSG_ILSH_2ESI_EEEEENS4_15FmhaFwdEpilogueIS6_fNS8_IJNS9_ILi64EEESA_SA_EEEEENS2_23PersistentTileSchedulerEJSJ_SK_EEEEEvNT_6ParamsE)
        /*0020*/ 	.word	0x00000000


	//----- nvinfo : EIATTR_MIN_STACK_SIZE
	.align		4
.L_20:
        /*0024*/ 	.byte	0x04, 0x12
        /*0026*/ 	.short	(.L_22 - .L_21)
	.align		4
.L_21:
        /*0028*/ 	.word	index@(_ZN7cutlass13device_kernelINS_4fmha6kernel28FmhaKernelTmaWarpSpecializedINS1_10collective30FmhaMainloopTmaWarpSpecializedINS_6half_tEffN4cute5tupleIJNS7_1CILi128EEESA_SA_EEENS8_IJiNS9_ILi1EEENS8_IJiiEEEEEESE_SE_NS4_14ResidualFusionEJNS2_6OptionILNS2_3TagE0ENS9_ILb1EEEEENSG_ILSH_2ESI_EEEEENS4_15FmhaFwdEpilogueIS6_fNS8_IJNS9_ILi64EEESA_SA_EEEEENS2_23PersistentTileSchedulerEJSJ_SK_EEEEEvNT_6ParamsE)
        /*002c*/ 	.word	0x00000000
.L_22:


//--------------------- .nv.compat                --------------------------
	.section	.nv.compat,"",@"SHT_CUDA_COMPAT_INFO"
	.align	4
        /*0000*/ 	.byte	0x02, 0x09, 0x01, 0x00, 0x02, 0x02, 0x04, 0x00, 0x02, 0x05, 0x05, 0x00, 0x03, 0x07, 0x01, 0x01
        /*0010*/ 	.byte	0x02, 0x03, 0x01, 0x00, 0x02, 0x06, 0x01, 0x00, 0x04, 0x0b, 0x08, 0x00, 0x00, 0x00, 0x00, 0x00
        /*0020*/ 	.byte	0x00, 0x00, 0x00, 0x00


//--------------------- .nv.info._ZN7cutlass13device_kernelINS_4fmha6kernel28FmhaKernelTmaWarpSpecializedINS1_10collective30FmhaMainloopTmaWarpSpecializedINS_6half_tEffN4cute5tupleIJNS7_1CILi128EEESA_SA_EEENS8_IJiNS9_ILi1EEENS8_IJiiEEEEEESE_SE_NS4_14ResidualFusionEJNS2_6OptionILNS2_3TagE0ENS9_ILb1EEEEENSG_ILSH_2ESI_EEEEENS4_15FmhaFwdEpilogueIS6_fNS8_IJNS9_ILi64EEESA_SA_EEEEENS2_23PersistentTileSchedulerEJSJ_SK_EEEEEvNT_6ParamsE --------------------------
	.section	.nv.info._ZN7cutlass13device_kernelINS_4fmha6kernel28FmhaKernelTmaWarpSpecializedINS1_10collective30FmhaMainloopTmaWarpSpecializedINS_6half_tEffN4cute5tupleIJNS7_1CILi128EEESA_SA_EEENS8_IJiNS9_ILi1EEENS8_IJiiEEEEEESE_SE_NS4_14ResidualFusionEJNS2_6OptionILNS2_3TagE0ENS9_ILb1EEEEENSG_ILSH_2ESI_EEEEENS4_15FmhaFwdEpilogueIS6_fNS8_IJNS9_ILi64EEESA_SA_EEEEENS2_23PersistentTileSchedulerEJSJ_SK_EEEEEvNT_6ParamsE,"",@"SHT_CUDA_INFO"
	.sectionflags	@""
	.align	4


	//----- nvinfo : EIATTR_CUDA_API_VERSION
	.align		4
        /*0000*/ 	.byte	0x04, 0x37
        /*0002*/ 	.short	(.L_24 - .L_23)
.L_23:
        /*0004*/ 	.word	0x00000082


	//----- nvinfo : EIATTR_KPARAM_INFO
	.align		4
.L_24:
        /*0008*/ 	.byte	0x04, 0x17
        /*000a*/ 	.short	(.L_26 - .L_25)
.L_25:
        /*000c*/ 	.word	0x00000000
        /*0010*/ 	.short	0x0000
        /*0012*/ 	.short	0x0070
        /*0014*/ 	.byte	0x00, 0xf0, 0x01, 0x20


	//----- nvinfo : EIATTR_SPARSE_MMA_MASK
	.align		4
.L_26:
        /*0018*/ 	.byte	0x03, 0x50
        /*001a*/ 	.short	0x0000


	//----- nvinfo : EIATTR_MAXREG_COUNT
	.align		4
        /*001c*/ 	.byte	0x03, 0x1b
        /*001e*/ 	.short	0x00a8


	//----- nvinfo : EIATTR_NUM_BARRIERS
	.align		4
        /*0020*/ 	.byte	0x02, 0x4c
        /*0022*/ 	.byte	0x02
	.zero		1


	//----- nvinfo : EIATTR_EXTERNS
	.align		4
        /*0024*/ 	.byte	0x04, 0x0f
        /*0026*/ 	.short	(.L_28 - .L_27)


	//   ....[0]....
	.align		4
.L_27:
        /*0028*/ 	.word	index@(__assertfail)


	//----- nvinfo : EIATTR_MERCURY_ISA_VERSION
	.align		4
.L_28:
        /*002c*/ 	.byte	0x03, 0x5f
        /*002e*/ 	.short	0x0101


	//----- nvinfo : EIATTR_INT_WARP_WIDE_INSTR_OFFSETS
	.align		4
        /*0030*/ 	.byte	0x04, 0x31
        /*0032*/ 	.short	(.L_30 - .L_29)


	//   ....[0]....
.L_29:
        /*0034*/ 	.word	0x00000760


	//   ....[1]....
        /*0038*/ 	.word	0x00000770


	//   ....[2]....
        /*003c*/ 	.word	0x00000780


	//   ....[3]....
        /*0040*/ 	.word	0x00000790


	//   ....[4]....
        /*0044*/ 	.word	0x00000800


	//   ....[5]....
        /*0048*/ 	.word	0x000009e0


	//   ....[6]....
        /*004c*/ 	.word	0x00000a90


	//----- nvinfo : EIATTR_COOP_GROUP_MASK_REGIDS
	.align		4
.L_30:
        /*0050*/ 	.byte	0x04, 0x29
        /*0052*/ 	.short	(.L_32 - .L_31)


	//   ....[0]....
.L_31:
        /*0054*/ 	.word	0xffffffff


	//   ....[1]....
        /*0058*/ 	.word	0xffffffff


	//   ....[2]....
        /*005c*/ 	.word	0xffffffff


	//   ....[3]....
        /*0060*/ 	.word	0xffffffff


	//   ....[4]....
        /*0064*/ 	.word	0xffffffff


	//   ....[5]....
        /*0068*/ 	.word	0xffffffff


	//   ....[6]....
        /*006c*/ 	.word	0xffffffff


	//   ....[7]....
        /*0070*/ 	.word	0xffffffff


	//   ....[8]....
        /*0074*/ 	.word	0xffffffff


	//   ....[9]....
        /*0078*/ 	.word	0xffffffff


	//   ....[10]....
        /*007c*/ 	.word	0xffffffff


	//   ....[11]....
        /*0080*/ 	.word	0xffffffff


	//   ....[12]....
        /*0084*/ 	.word	0xffffffff


	//   ....[13]....
        /*0088*/ 	.word	0xffffffff


	//   ....[14]....
        /*008c*/ 	.word	0xffffffff


	//   ....[15]....
        /*0090*/ 	.word	0xffffffff


	//   ....[16]....
        /*0094*/ 	.word	0xffffffff


	//   ....[17]....
        /*0098*/ 	.word	0xffffffff


	//   ....[18]....
        /*009c*/ 	.word	0xffffffff


	//   ....[19]....
        /*00a0*/ 	.word	0xffffffff


	//   ....[20]....
        /*00a4*/ 	.word	0xffffffff


	//   ....[21]....
        /*00a8*/ 	.word	0xffffffff


	//----- nvinfo : EIATTR_COOP_GROUP_INSTR_OFFSETS
	.align		4
.L_32:
        /*00ac*/ 	.byte	0x04, 0x28
        /*00ae*/ 	.short	(.L_34 - .L_33)


	//   ....[0]....
.L_33:
        /*00b0*/ 	.word	0x00000070


	//   ....[1]....
        /*00b4*/ 	.word	0x000000a0


	//   ....[2]....
        /*00b8*/ 	.word	0x000001d0


	//   ....[3]....
        /*00bc*/ 	.word	0x000003e0


	//   ....[4]....
        /*00c0*/ 	.word	0x000005a0


	//   ....[5]....
        /*00c4*/ 	.word	0x00000700


	//   ....[6]....
        /*00c8*/ 	.word	0x00002110


	//   ....[7]....
        /*00cc*/ 	.word	0x000021c0


	//   ....[8]....
        /*00d0*/ 	.word	0x00002a20


	//   ....[9]....
        /*00d4*/ 	.word	0x00002b40


	//   ....[10]....
        /*00d8*/ 	.word	0x00004900


	//   ....[11]....
        /*00dc*/ 	.word	0x00004930


	//   ....[12]....
        /*00e0*/ 	.word	0x000051f0


	//   ....[13]....
        /*00e4*/ 	.word	0x00005330


	//   ....[14]....
        /*00e8*/ 	.word	0x00007ce0


	//   ....[15]....
        /*00ec*/ 	.word	0x00007de0


	//   ....[16]....
        /*00f0*/ 	.word	0x00008740


	//   ....[17]....
        /*00f4*/ 	.word	0x00008850


	//   ....[18]....
        /*00f8*/ 	.word	0x0000a5e0


	//   ....[19]....
        /*00fc*/ 	.word	0x0000a620


	//   ....[20]....
        /*0100*/ 	.word	0x0000a670


	//   ....[21]....
        /*0104*/ 	.word	0x0000a680


	//----- nvinfo : EIATTR_REG_RECONFIG
	.align		4
.L_34:
        /*0108*/ 	.byte	0x01, 0x54
	.zero		2


	//----- nvinfo : EIATTR_SYSCALL_OFFSETS
	.align		4
        /*010c*/ 	.byte	0x04, 0x46
        /*010e*/ 	.short	(.L_36 - .L_35)


	//   ....[0]....
.L_35:
        /*0110*/ 	.word	0x0000b2b0


	//   ....[1]....
        /*0114*/ 	.word	0x0000b410


	//----- nvinfo : EIATTR_MBARRIER_INSTR_OFFSETS
	.align		4
.L_36:
        /*0118*/ 	.byte	0x04, 0x39
        /*011a*/ 	.short	(.L_38 - .L_37)


	//   ....[0]....
.L_37:
        /*011c*/ 	.word	0x00000390
        /*0120*/ 	.word	0x000000ff
        /*0124*/ 	.word	0x00034450
        /*0128*/ 	.short	0x0100
        /*012a*/ 	.byte	0x08
	.zero		1


	//   ....[1]....
        /*012c*/ 	.word	0x000003a0
        /*0130*/ 	.word	0x000000ff
        /*0134*/ 	.word	0x00034460
        /*0138*/ 	.short	0x0100
        /*013a*/ 	.byte	0x08
	.zero		1


	//   ....[2]....
        /*013c*/ 	.word	0x000003b0
        /*0140*/ 	.word	0x000000ff
        /*0144*/ 	.word	0x00034458
        /*0148*/ 	.short	0x0100
        /*014a*/ 	.byte	0x08
	.zero		1


	//   ....[3]....
        /*014c*/ 	.word	0x000003c0
        /*0150*/ 	.word	0x000000ff
        /*0154*/ 	.word	0x00034468
        /*0158*/ 	.short	0x0100
        /*015a*/ 	.byte	0x08
	.zero		1


	//   ....[4]....
        /*015c*/ 	.word	0x000004f0
        /*0160*/ 	.word	0x000000ff
        /*0164*/ 	.word	0x00034400
        /*0168*/ 	.short	0x0100
        /*016a*/ 	.byte	0x08
	.zero		1


	//   ....[5]....
        /*016c*/ 	.word	0x00000500
        /*0170*/ 	.word	0x000000ff
        /*0174*/ 	.word	0x00034428
        /*0178*/ 	.short	0x0100
        /*017a*/ 	.byte	0x08
	.zero		1


	//   ....[6]....
        /*017c*/ 	.word	0x00000510
        /*0180*/ 	.word	0x000000ff
        /*0184*/ 	.word	0x00034408
        /*0188*/ 	.short	0x0100
        /*018a*/ 	.byte	0x08
	.zero		1


	//   ....[7]....
        /*018c*/ 	.word	0x00000520
        /*0190*/ 	.word	0x000000ff
        /*0194*/ 	.word	0x00034430
        /*0198*/ 	.short	0x0100
        /*019a*/ 	.byte	0x08
	.zero		1


	//   ....[8]....
        /*019c*/ 	.word	0x00000530
        /*01a0*/ 	.word	0x000000ff
        /*01a4*/ 	.word	0x00034410
        /*01a8*/ 	.short	0x0100
        /*01aa*/ 	.byte	0x08
	.zero		1


	//   ....[9]....
        /*01ac*/ 	.word	0x00000540
        /*01b0*/ 	.word	0x000000ff
        /*01b4*/ 	.word	0x00034438
        /*01b8*/ 	.short	0x0100
        /*01ba*/ 	.byte	0x08
	.zero		1


	//   ....[10]....
        /*01bc*/ 	.word	0x00000550
        /*01c0*/ 	.word	0x000000ff
        /*01c4*/ 	.word	0x00034418
        /*01c8*/ 	.short	0x0100
        /*01ca*/ 	.byte	0x08
	.zero		1


	//   ....[11]....
        /*01cc*/ 	.word	0x00000560
        /*01d0*/ 	.word	0x000000ff
        /*01d4*/ 	.word	0x00034440
        /*01d8*/ 	.short	0x0100
        /*01da*/ 	.byte	0x08
	.zero		1


	//   ....[12]....
        /*01dc*/ 	.word	0x00000570
        /*01e0*/ 	.word	0x000000ff
        /*01e4*/ 	.word	0x00034420
        /*01e8*/ 	.short	0x0100
        /*01ea*/ 	.byte	0x08
	.zero		1


	//   ....[13]....
        /*01ec*/ 	.word	0x00000580
        /*01f0*/ 	.word	0x000000ff
        /*01f4*/ 	.word	0x00034448
        /*01f8*/ 	.short	0x0100
        /*01fa*/ 	.byte	0x08
	.zero		1


	//   ....[14]....
        /*01fc*/ 	.word	0x000006b0
        /*0200*/ 	.word	0x000000ff
        /*0204*/ 	.word	0x00034470
        /*0208*/ 	.short	0x0100
        /*020a*/ 	.byte	0x08
	.zero		1


	//   ....[15]....
        /*020c*/ 	.word	0x000006c0
        /*0210*/ 	.word	0x000000ff
        /*0214*/ 	.word	0x00034480
        /*0218*/ 	.short	0x0100
        /*021a*/ 	.byte	0x08
	.zero		1


	//   ....[16]....
        /*021c*/ 	.word	0x000006d0
        /*0220*/ 	.word	0x000000ff
        /*0224*/ 	.word	0x00034478
        /*0228*/ 	.short	0x0100
        /*022a*/ 	.byte	0x08
	.zero		1


	//   ....[17]....
        /*022c*/ 	.word	0x000006e0
        /*0230*/ 	.word	0x000000ff
        /*0234*/ 	.word	0x00034488
        /*0238*/ 	.short	0x0100
        /*023a*/ 	.byte	0x08
	.zero		1


	//   ....[18]....
        /*023c*/ 	.word	0x00000820
        /*0240*/ 	.word	0x000000ff
        /*0244*/ 	.word	0x00034490
        /*0248*/ 	.short	0x0100
        /*024a*/ 	.byte	0x06
	.zero		1


	//   ....[19]....
        /*024c*/ 	.word	0x00000830
        /*0250*/ 	.word	0x000000ff
        /*0254*/ 	.word	0x00034498
        /*0258*/ 	.short	0x0100
        /*025a*/ 	.byte	0x06
	.zero		1


	//   ....[20]....
        /*025c*/ 	.word	0x00000840
        /*0260*/ 	.word	0x000000ff
        /*0264*/ 	.word	0x000344a0
        /*0268*/ 	.short	0x0100
        /*026a*/ 	.byte	0x06
	.zero		1


	//   ....[21]....
        /*026c*/ 	.word	0x00000850
        /*0270*/ 	.word	0x000000ff
        /*0274*/ 	.word	0x000344a8
        /*0278*/ 	.short	0x0100
        /*027a*/ 	.byte	0x06
	.zero		1


	//   ....[22]....
        /*027c*/ 	.word	0x00000950
        /*0280*/ 	.word	0x000000ff
        /*0284*/ 	.word	0x000344c0
        /*0288*/ 	.short	0x0100
        /*028a*/ 	.byte	0x08
	.zero		1


	//   ....[23]....
        /*028c*/ 	.word	0x00000960
        /*0290*/ 	.word	0x000000ff
        /*0294*/ 	.word	0x000344e0
        /*0298*/ 	.short	0x0100
        /*029a*/ 	.byte	0x08
	.zero		1


	//   ....[24]....
        /*029c*/ 	.word	0x00000970
        /*02a0*/ 	.word	0x000000ff
        /*02a4*/ 	.word	0x000344c8
        /*02a8*/ 	.short	0x0100
        /*02aa*/ 	.byte	0x08
	.zero		1


	//   ....[25]....
        /*02ac*/ 	.word	0x00000980
        /*02b0*/ 	.word	0x000000ff
        /*02b4*/ 	.word	0x000344e8
        /*02b8*/ 	.short	0x0100
        /*02ba*/ 	.byte	0x08
	.zero		1


	//   ....[26]....
        /*02bc*/ 	.word	0x00000990
        /*02c0*/ 	.word	0x000000ff
        /*02c4*/ 	.word	0x000344d0
        /*02c8*/ 	.short	0x0100
        /*02ca*/ 	.byte	0x08
	.zero		1


	//   ....[27]....
        /*02cc*/ 	.word	0x000009a0
        /*02d0*/ 	.word	0x000000ff
        /*02d4*/ 	.word	0x000344f0
        /*02d8*/ 	.short	0x0100
        /*02da*/ 	.byte	0x08
	.zero		1


	//   ....[28]....
        /*02dc*/ 	.word	0x000009b0
        /*02e0*/ 	.word	0x000000ff
        /*02e4*/ 	.word	0x000344d8
        /*02e8*/ 	.short	0x0100
        /*02ea*/ 	.byte	0x08
	.zero		1


	//   ....[29]....
        /*02ec*/ 	.word	0x000009c0
        /*02f0*/ 	.word	0x000000ff
        /*02f4*/ 	.word	0x000344f8
        /*02f8*/ 	.short	0x0100
        /*02fa*/ 	.byte	0x08
	.zero		1


	//   ....[30]....
        /*02fc*/ 	.word	0x00000ac0
        /*0300*/ 	.word	0x000000ff
        /*0304*/ 	.word	0x000344b0
        /*0308*/ 	.short	0x0100
        /*030a*/ 	.byte	0x06
	.zero		1


	//   ....[31]....
        /*030c*/ 	.word	0x00001250
        /*0310*/ 	.word	0x000000ff
        /*0314*/ 	.word	0x00034450
        /*0318*/ 	.short	0x010a
        /*031a*/ 	.byte	0x04
	.zero		1


	//   ....[32]....
        /*031c*/ 	.word	0x00001300
        /*0320*/ 	.word	0x000000ff
        /*0324*/ 	.word	0x00034400
        /*0328*/ 	.short	0x010a
        /*032a*/ 	.byte	0x38
	.zero		1


	//   ....[33]....
        /*032c*/ 	.word	0x00001320
        /*0330*/ 	.word	0x000000ff
        /*0334*/ 	.word	0xfffffff8
        /*0338*/ 	.short	0x010a
        /*033a*/ 	.byte	0x28
	.zero		1


	//   ....[34]....
        /*033c*/ 	.word	0x00003cb0
        /*0340*/ 	.word	0x0000001a
        /*0344*/ 	.word	0x00000000
        /*0348*/ 	.short	0x0101
        /*034a*/ 	.byte	0x33
	.zero		1


	//   ....[35]....
        /*034c*/ 	.word	0x00003f00
        /*0350*/ 	.word	0x000000ff
        /*0354*/ 	.word	0x00034400
        /*0358*/ 	.short	0x010a
        /*035a*/ 	.byte	0x06
	.zero		1


	//   ....[36]....
        /*035c*/ 	.word	0x00004220
        /*0360*/ 	.word	0x000000ff
        /*0364*/ 	.word	0x00000000
        /*0368*/ 	.short	0x0101
        /*036a*/ 	.byte	0x38
	.zero		1


	//   ....[37]....
        /*036c*/ 	.word	0x000043a0
        /*0370*/ 	.word	0x000000ff
        /*0374*/ 	.word	0x00034400
        /*0378*/ 	.short	0x010a
        /*037a*/ 	.byte	0x06
	.zero		1


	//   ....[38]....
        /*037c*/ 	.word	0x000064c0
        /*0380*/ 	.word	0x000000ff
        /*0384*/ 	.word	0x00034400
        /*0388*/ 	.short	0x010a
        /*038a*/ 	.byte	0x06
	.zero		1


	//   ....[39]....
        /*038c*/ 	.word	0x00006aa0
        /*0390*/ 	.word	0x000000ff
        /*0394*/ 	.word	0x00034400
        /*0398*/ 	.short	0x010a
        /*039a*/ 	.byte	0x06
	.zero		1


	//   ....[40]....
        /*039c*/ 	.word	0x00006db0
        /*03a0*/ 	.word	0x000000ff
        /*03a4*/ 	.word	0x00000000
        /*03a8*/ 	.short	0x0101
        /*03aa*/ 	.byte	0x06
	.zero		1


	//   ....[41]....
        /*03ac*/ 	.word	0x00006e60
        /*03b0*/ 	.word	0x000000ff
        /*03b4*/ 	.word	0x00000000
        /*03b8*/ 	.short	0x0101
        /*03ba*/ 	.byte	0x06
	.zero		1


	//   ....[42]....
        /*03bc*/ 	.word	0x00007010
        /*03c0*/ 	.word	0x000000ff
        /*03c4*/ 	.word	0x00034400
        /*03c8*/ 	.short	0x010a
        /*03ca*/ 	.byte	0x06
	.zero		1


	//   ....[43]....
        /*03cc*/ 	.word	0x00009990
        /*03d0*/ 	.word	0x000000ff
        /*03d4*/ 	.word	0x00034400
        /*03d8*/ 	.short	0x010a
        /*03da*/ 	.byte	0x06
	.zero		1


	//   ....[44]....
        /*03dc*/ 	.word	0x00009fc0
        /*03e0*/ 	.word	0x000000ff
        /*03e4*/ 	.word	0x00034400
        /*03e8*/ 	.short	0x010a
        /*03ea*/ 	.byte	0x06
	.zero		1


	//   ....[45]....
        /*03ec*/ 	.word	0x0000a2d0
        /*03f0*/ 	.word	0x000000ff
        /*03f4*/ 	.word	0x00000000
        /*03f8*/ 	.short	0x0101
        /*03fa*/ 	.byte	0x06
	.zero		1


	//   ....[46]....
        /*03fc*/ 	.word	0x0000a380
        /*0400*/ 	.word	0x000000ff
        /*0404*/ 	.word	0x00000000
        /*0408*/ 	.short	0x0101
        /*040a*/ 	.byte	0x06
	.zero		1


	//   ....[47]....
        /*040c*/ 	.word	0x0000a530
        /*0410*/ 	.word	0x000000ff
        /*0414*/ 	.word	0x00000000
        /*0418*/ 	.short	0x0101
        /*041a*/ 	.byte	0x04
	.zero		1


	//   ....[48]....
        /*041c*/ 	.word	0x0000a5b0
        /*0420*/ 	.word	0x000000ff
        /*0424*/ 	.word	0x00000000
        /*0428*/ 	.short	0x0101
        /*042a*/ 	.byte	0x33
	.zero		1


	//   ....[49]....
        /*042c*/ 	.word	0x0000ac30
        /*0430*/ 	.word	0x000000ff
        /*0434*/ 	.word	0x00000008
        /*0438*/ 	.short	0x010a
        /*043a*/ 	.byte	0x28
	.zero		1


	//   ....[50]....
        /*043c*/ 	.word	0x0000c2b0
        /*0440*/ 	.word	0x00000000
        /*0444*/ 	.word	0x00034490
        /*0448*/ 	.short	0x0101
        /*044a*/ 	.byte	0x2d
	.zero		1


	//   ....[51]....
        /*044c*/ 	.word	0x0000c670
        /*0450*/ 	.word	0x00000007
        /*0454*/ 	.word	0x00034460
        /*0458*/ 	.short	0x010a
        /*045a*/ 	.byte	0x3f
	.zero		1


	//   ....[52]....
        /*045c*/ 	.word	0x0000c940
        /*0460*/ 	.word	0x00000007
        /*0464*/ 	.word	0x000344b0
        /*0468*/ 	.short	0x0101
        /*046a*/ 	.byte	0x3f
	.zero		1


	//   ....[53]....
        /*046c*/ 	.word	0x0000c950
        /*0470*/ 	.word	0x00000007
        /*0474*/ 	.word	0x000344b0
        /*0478*/ 	.short	0x010a
        /*047a*/ 	.byte	0x3f
	.zero		1


	//   ....[54]....
        /*047c*/ 	.word	0x0000c9f0
        /*0480*/ 	.word	0x00000004
        /*0484*/ 	.word	0x00034460
        /*0488*/ 	.short	0x010a
        /*048a*/ 	.byte	0x3f
	.zero		1


	//   ....[55]....
        /*048c*/ 	.word	0x0000cfb0
        /*0490*/ 	.word	0x00000008
        /*0494*/ 	.word	0x00034428
        /*0498*/ 	.short	0x010a
        /*049a*/ 	.byte	0x3f
	.zero		1


	//   ....[56]....
        /*049c*/ 	.word	0x0000d280
        /*04a0*/ 	.word	0x00000004
        /*04a4*/ 	.word	0x000344b0
        /*04a8*/ 	.short	0x0101
        /*04aa*/ 	.byte	0x3f
	.zero		1


	//   ....[57]....
        /*04ac*/ 	.word	0x0000d290
        /*04b0*/ 	.word	0x00000004
        /*04b4*/ 	.word	0x000344b0
        /*04b8*/ 	.short	0x010a
        /*04ba*/ 	.byte	0x3f
	.zero		1


	//   ....[58]....
        /*04bc*/ 	.word	0x0000d340
        /*04c0*/ 	.word	0x00000007
        /*04c4*/ 	.word	0x00034428
        /*04c8*/ 	.short	0x010a
        /*04ca*/ 	.byte	0x3f
	.zero		1


	//   ....[59]....
        /*04cc*/ 	.word	0x0000d6a0
        /*04d0*/ 	.word	0x00000007
        /*04d4*/ 	.word	0x00034428
        /*04d8*/ 	.short	0x010a
        /*04da*/ 	.byte	0x3f
	.zero		1


	//   ....[60]....
        /*04dc*/ 	.word	0x0000d980
        /*04e0*/ 	.word	0x00000007
        /*04e4*/ 	.word	0x00034428
        /*04e8*/ 	.short	0x010a
        /*04ea*/ 	.byte	0x3f
	.zero		1


	//   ....[61]....
        /*04ec*/ 	.word	0x0000dcb0
        /*04f0*/ 	.word	0x00000003
        /*04f4*/ 	.word	0x00034450
        /*04f8*/ 	.short	0x010a
        /*04fa*/ 	.byte	0x3f
	.zero		1


	//   ....[62]....
        /*04fc*/ 	.word	0x0000dd10
        /*0500*/ 	.word	0x00000005
        /*0504*/ 	.word	0x00034400
        /*0508*/ 	.short	0x010a
        /*050a*/ 	.byte	0x3f
	.zero		1


	//   ....[63]....
        /*050c*/ 	.word	0x0000dd70
        /*0510*/ 	.word	0x00000000
        /*0514*/ 	.word	0xfffffff8
        /*0518*/ 	.short	0x010a
        /*051a*/ 	.byte	0x3f
	.zero		1


	//   ....[64]....
        /*051c*/ 	.word	0x0000ddd0
        /*0520*/ 	.word	0x00000009
        /*0524*/ 	.word	0x00034400
        /*0528*/ 	.short	0x010a
        /*052a*/ 	.byte	0x3f
	.zero		1


	//   ....[65]....
        /*052c*/ 	.word	0x0000de30
        /*0530*/ 	.word	0x00000006
        /*0534*/ 	.word	0x00034400
        /*0538*/ 	.short	0x010a
        /*053a*/ 	.byte	0x3f
	.zero		1


	//   ....[66]....
        /*053c*/ 	.word	0x0000de90
        /*0540*/ 	.word	0x00000008
        /*0544*/ 	.word	0x00034400
        /*0548*/ 	.short	0x010a
        /*054a*/ 	.byte	0x3f
	.zero		1


	//   ....[67]....
        /*054c*/ 	.word	0x0000def0
        /*0550*/ 	.word	0x00000006
        /*0554*/ 	.word	0x00034400
        /*0558*/ 	.short	0x010a
        /*055a*/ 	.byte	0x3f
	.zero		1


	//   ....[68]....
        /*055c*/ 	.word	0x0000df50
        /*0560*/ 	.word	0x00000009
        /*0564*/ 	.word	0x00034400
        /*0568*/ 	.short	0x010a
        /*056a*/ 	.byte	0x3f
	.zero		1


	//   ....[69]....
        /*056c*/ 	.word	0x0000dfb0
        /*0570*/ 	.word	0x00000003
        /*0574*/ 	.word	0x00000008
        /*0578*/ 	.short	0x010a
        /*057a*/ 	.byte	0x3f
	.zero		1


	//   ....[70]....
        /*057c*/ 	.word	0x0000e080
        /*0580*/ 	.word	0x00000007
        /*0584*/ 	.word	0x00034460
        /*0588*/ 	.short	0x010a
        /*058a*/ 	.byte	0x3f
	.zero		1


	//   ....[71]....
        /*058c*/ 	.word	0x0000e0d0
        /*0590*/ 	.word	0x00000007
        /*0594*/ 	.word	0x000344b0
        /*0598*/ 	.short	0x010a
        /*059a*/ 	.byte	0x3f
	.zero		1


	//   ....[72]....
        /*059c*/ 	.word	0x0000e120
        /*05a0*/ 	.word	0x00000004
        /*05a4*/ 	.word	0x00034460
        /*05a8*/ 	.short	0x010a
        /*05aa*/ 	.byte	0x3f
	.zero		1


	//   ....[73]....
        /*05ac*/ 	.word	0x0000e1f0
        /*05b0*/ 	.word	0x00000008
        /*05b4*/ 	.word	0x00034428
        /*05b8*/ 	.short	0x010a
        /*05ba*/ 	.byte	0x3f
	.zero		1


	//   ....[74]....
        /*05bc*/ 	.word	0x0000e240
        /*05c0*/ 	.word	0x00000004
        /*05c4*/ 	.word	0x000344b0
        /*05c8*/ 	.short	0x010a
        /*05ca*/ 	.byte	0x3f
	.zero		1


	//   ....[75]....
        /*05cc*/ 	.word	0x0000e290
        /*05d0*/ 	.word	0x00000007
        /*05d4*/ 	.word	0x00034428
        /*05d8*/ 	.short	0x010a
        /*05da*/ 	.byte	0x3f
	.zero		1


	//   ....[76]....
        /*05dc*/ 	.word	0x0000e2e0
        /*05e0*/ 	.word	0x00000007
        /*05e4*/ 	.word	0x00034428
        /*05e8*/ 	.short	0x010a
        /*05ea*/ 	.byte	0x3f
	.zero		1


	//   ....[77]....
        /*05ec*/ 	.word	0x0000e330
        /*05f0*/ 	.word	0x00000007
        /*05f4*/ 	.word	0x00034428
        /*05f8*/ 	.short	0x010a
        /*05fa*/ 	.byte	0x3f
	.zero		1


	//----- nvinfo : EIATTR_NUM_MBARRIERS
	.align		4
.L_38:
        /*05fc*/ 	.byte	0x03, 0x38
        /*05fe*/ 	.short	0x001f


	//----- nvinfo : EIATTR_EXIT_INSTR_OFFSETS
	.align		4
        /*0600*/ 	.byte	0x04, 0x1c
        /*0602*/ 	.short	(.L_40 - .L_39)


	//   ....[0]....
.L_39:
        /*0604*/ 	.word	0x00000b20


	//   ....[1]....
        /*0608*/ 	.word	0x00000b90


	//   ....[2]....
        /*060c*/ 	.word	0x0000c2e0


	//   ....[3]....
        /*0610*/ 	.word	0x0000c340


	//   ....[4]....
        /*0614*/ 	.word	0x0000c370


	//   ....[5]....
        /*0618*/ 	.word	0x0000ccb0


	//   ....[6]....
        /*061c*/ 	.word	0x0000cce0


	//   ....[7]....
        /*0620*/ 	.word	0x0000dc90


	//----- nvinfo : EIATTR_MAX_THREADS
	.align		4
.L_40:
        /*0624*/ 	.byte	0x04, 0x05
        /*0626*/ 	.short	(.L_42 - .L_41)
.L_41:
        /*0628*/ 	.word	0x00000180
        /*062c*/ 	.word	0x00000001
        /*0630*/ 	.word	0x00000001


	//----- nvinfo : EIATTR_CRS_STACK_SIZE
	.align		4
.L_42:
        /*0634*/ 	.byte	0x04, 0x1e
        /*0636*/ 	.short	(.L_44 - .L_43)
.L_43:
        /*0638*/ 	.word	0x00000000


	//----- nvinfo : EIATTR_CBANK_PARAM_SIZE
	.align		4
.L_44:
        /*063c*/ 	.byte	0x03, 0x19
        /*063e*/ 	.short	0x0870


	//----- nvinfo : EIATTR_PARAM_CBANK
	.align		4
        /*0640*/ 	.byte	0x04, 0x0a
        /*0642*/ 	.short	(.L_46 - .L_45)
	.align		4
.L_45:
        /*0644*/ 	.word	index@(.nv.constant0._ZN7cutlass13device_kernelINS_4fmha6kernel28FmhaKernelTmaWarpSpecializedINS1_10collective30FmhaMainloopTmaWarpSpecializedINS_6half_tEffN4cute5tupleIJNS7_1CILi128EEESA_SA_EEENS8_IJiNS9_ILi1EEENS8_IJiiEEEEEESE_SE_NS4_14ResidualFusionEJNS2_6OptionILNS2_3TagE0ENS9_ILb1EEEEENSG_ILSH_2ESI_EEEEENS4_15FmhaFwdEpilogueIS6_fNS8_IJNS9_ILi64EEESA_SA_EEEEENS2_23PersistentTileSchedulerEJSJ_SK_EEEEEvNT_6ParamsE)
        /*0648*/ 	.short	0x0210
        /*064a*/ 	.short	0x0870


	//----- nvinfo : EIATTR_SW_WAR
	.align		4
.L_46:
        /*064c*/ 	.byte	0x04, 0x36
        /*064e*/ 	.short	(.L_48 - .L_47)
.L_47:
        /*0650*/ 	.word	0x00000008
.L_48:


//--------------------- .nv.callgraph             --------------------------
	.section	.nv.callgraph,"",@"SHT_CUDA_CALLGRAPH"
	.align	4
	.sectionentsize	8
	.align		4
        /*0000*/ 	.word	0x00000000
	.align		4
        /*0004*/ 	.word	0xffffffff
	.align		4
        /*0008*/ 	.word	index@(_ZN7cutlass13device_kernelINS_4fmha6kernel28FmhaKernelTmaWarpSpecializedINS1_10collective30FmhaMainloopTmaWarpSpecializedINS_6half_tEffN4cute5tupleIJNS7_1CILi128EEESA_SA_EEENS8_IJiNS9_ILi1EEENS8_IJiiEEEEEESE_SE_NS4_14ResidualFusionEJNS2_6OptionILNS2_3TagE0ENS9_ILb1EEEEENSG_ILSH_2ESI_EEEEENS4_15FmhaFwdEpilogueIS6_fNS8_IJNS9_ILi64EEESA_SA_EEEEENS2_23PersistentTileSchedulerEJSJ_SK_EEEEEvNT_6ParamsE)
	.align		4
        /*000c*/ 	.word	index@(__assertfail)
	.align		4
        /*0010*/ 	.word	0x00000000
	.align		4
        /*0014*/ 	.word	0xfffffffe
	.align		4
        /*0018*/ 	.word	0x00000000
	.align		4
        /*001c*/ 	.word	0xfffffffd
	.align		4
        /*0020*/ 	.word	0x00000000
	.align		4
        /*0024*/ 	.word	0xfffffffc


//--------------------- .nv.constant4             --------------------------
	.section	.nv.constant4,"a",@progbits
	.align	8
	.align		8
.nv.constant4:
        /*0000*/ 	.dword	__assertfail
	.align		8
        /*0008*/ 	.dword	__unnamed_1
	.align		8
        /*0010*/ 	.dword	__unnamed_2
	.align		8
        /*0018*/ 	.dword	_ZN39_INTERNAL_3534e686_4_k_cu_5834b2df_31164cuda3std3__45__cpo5beginE
	.align		8
        /*0020*/ 	.dword	_ZN39_INTERNAL_3534e686_4_k_cu_5834b2df_31164cuda3std3__45__cpo3endE
	.align		8
        /*0028*/ 	.dword	_ZN39_INTERNAL_3534e686_4_k_cu_5834b2df_31164cuda3std3__45__cpo6cbeginE
	.align		8
        /*0030*/ 	.dword	_ZN39_INTERNAL_3534e686_4_k_cu_5834b2df_31164cuda3std3__45__cpo4cendE
	.align		8
        /*0038*/ 	.dword	_ZN39_INTERNAL_3534e686_4_k_cu_5834b2df_31164cuda3std3__441_GLOBAL__N__3534e686_4_k_cu_5834b2df_31166ignoreE
	.align		8
        /*0040*/ 	.dword	_ZN39_INTERNAL_3534e686_4_k_cu_5834b2df_31164cuda3std3__419piecewise_constructE
	.align		8
        /*0048*/ 	.dword	_ZN39_INTERNAL_3534e686_4_k_cu_5834b2df_31164cuda3std3__48in_placeE
	.align		8
        /*0050*/ 	.dword	_ZN39_INTERNAL_3534e686_4_k_cu_5834b2df_31164cuda3std6ranges3__45__cpo4swapE
	.align		8
        /*0058*/ 	.dword	_ZN39_INTERNAL_3534e686_4_k_cu_5834b2df_31164cuda3std6ranges3__45__cpo9iter_moveE
	.align		8
        /*0060*/ 	.dword	_ZN39_INTERNAL_3534e686_4_k_cu_5834b2df_31164cute7productE
	.align		8
        /*0068*/ 	.dword	_ZN39_INTERNAL_3534e686_4_k_cu_5834b2df_31164cute1_E
	.align		8
        /*0070*/ 	.dword	$str$24
	.align		8
        /*0078*/ 	.dword	$str$25


//--------------------- .text._ZN7cutlass13device_kernelINS_4fmha6kernel28FmhaKernelTmaWarpSpecializedINS1_10collective30FmhaMainloopTmaWarpSpecializedINS_6half_tEffN4cute5tupleIJNS7_1CILi128EEESA_SA_EEENS8_IJiNS9_ILi1EEENS8_IJiiEEEEEESE_SE_NS4_14ResidualFusionEJNS2_6OptionILNS2_3TagE0ENS9_ILb1EEEEENSG_ILSH_2ESI_EEEEENS4_15FmhaFwdEpilogueIS6_fNS8_IJNS9_ILi64EEESA_SA_EEEEENS2_23PersistentTileSchedulerEJSJ_SK_EEEEEvNT_6ParamsE --------------------------
	.section	.text._ZN7cutlass13device_kernelINS_4fmha6kernel28FmhaKernelTmaWarpSpecializedINS1_10collective30FmhaMainloopTmaWarpSpecializedINS_6half_tEffN4cute5tupleIJNS7_1CILi128EEESA_SA_EEENS8_IJiNS9_ILi1EEENS8_IJiiEEEEEESE_SE_NS4_14ResidualFusionEJNS2_6OptionILNS2_3TagE0ENS9_ILb1EEEEENSG_ILSH_2ESI_EEEEENS4_15FmhaFwdEpilogueIS6_fNS8_IJNS9_ILi64EEESA_SA_EEEEENS2_23PersistentTileSchedulerEJSJ_SK_EEEEEvNT_6ParamsE,"ax",@progbits
	.align	128
.text._ZN7cutlass13device_kernelINS_4fmha6kernel28FmhaKernelTmaWarpSpecializedINS1_10collective30FmhaMainloopTmaWarpSpecializedINS_6half_tEffN4cute5tupleIJNS7_1CILi128EEESA_SA_EEENS8_IJiNS9_ILi1EEENS8_IJiiEEEEEESE_SE_NS4_14ResidualFusionEJNS2_6OptionILNS2_3TagE0ENS9_ILb1EEEEENSG_ILSH_2ESI_EEEEENS4_15FmhaFwdEpilogueIS6_fNS8_IJNS9_ILi64EEESA_SA_EEEEENS2_23PersistentTileSchedulerEJSJ_SK_EEEEEvNT_6ParamsE:
        .type           _ZN7cutlass13device_kernelINS_4fmha6kernel28FmhaKernelTmaWarpSpecializedINS1_10collective30FmhaMainloopTmaWarpSpecializedINS_6half_tEffN4cute5tupleIJNS7_1CILi128EEESA_SA_EEENS8_IJiNS9_ILi1EEENS8_IJiiEEEEEESE_SE_NS4_14ResidualFusionEJNS2_6OptionILNS2_3TagE0ENS9_ILb1EEEEENSG_ILSH_2ESI_EEEEENS4_15FmhaFwdEpilogueIS6_fNS8_IJNS9_ILi64EEESA_SA_EEEEENS2_23PersistentTileSchedulerEJSJ_SK_EEEEEvNT_6ParamsE,@function
        .size           _ZN7cutlass13device_kernelINS_4fmha6kernel28FmhaKernelTmaWarpSpecializedINS1_10collective30FmhaMainloopTmaWarpSpecializedINS_6half_tEffN4cute5tupleIJNS7_1CILi128EEESA_SA_EEENS8_IJiNS9_ILi1EEENS8_IJiiEEEEEESE_SE_NS4_14ResidualFusionEJNS2_6OptionILNS2_3TagE0ENS9_ILb1EEEEENSG_ILSH_2ESI_EEEEENS4_15FmhaFwdEpilogueIS6_fNS8_IJNS9_ILi64EEESA_SA_EEEEENS2_23PersistentTileSchedulerEJSJ_SK_EEEEEvNT_6ParamsE,(.L_x_149 - _ZN7cutlass13device_kernelINS_4fmha6kernel28FmhaKernelTmaWarpSpecializedINS1_10collective30FmhaMainloopTmaWarpSpecializedINS_6half_tEffN4cute5tupleIJNS7_1CILi128EEESA_SA_EEENS8_IJiNS9_ILi1EEENS8_IJiiEEEEEESE_SE_NS4_14ResidualFusionEJNS2_6OptionILNS2_3TagE0ENS9_ILb1EEEEENSG_ILSH_2ESI_EEEEENS4_15FmhaFwdEpilogueIS6_fNS8_IJNS9_ILi64EEESA_SA_EEEEENS2_23PersistentTileSchedulerEJSJ_SK_EEEEEvNT_6ParamsE)
        .other          _ZN7cutlass13device_kernelINS_4fmha6kernel28FmhaKernelTmaWarpSpecializedINS1_10collective30FmhaMainloopTmaWarpSpecializedINS_6half_tEffN4cute5tupleIJNS7_1CILi128EEESA_SA_EEENS8_IJiNS9_ILi1EEENS8_IJiiEEEEEESE_SE_NS4_14ResidualFusionEJNS2_6OptionILNS2_3TagE0ENS9_ILb1EEEEENSG_ILSH_2ESI_EEEEENS4_15FmhaFwdEpilogueIS6_fNS8_IJNS9_ILi64EEESA_SA_EEEEENS2_23PersistentTileSchedulerEJSJ_SK_EEEEEvNT_6ParamsE,@"STO_CUDA_ENTRY STV_DEFAULT"
_ZN7cutlass13device_kernelINS_4fmha6kernel28FmhaKernelTmaWarpSpecializedINS1_10collective30FmhaMainloopTmaWarpSpecializedINS_6half_tEffN4cute5tupleIJNS7_1CILi128EEESA_SA_EEENS8_IJiNS9_ILi1EEENS8_IJiiEEEEEESE_SE_NS4_14ResidualFusionEJNS2_6OptionILNS2_3TagE0ENS9_ILb1EEEEENSG_ILSH_2ESI_EEEEENS4_15FmhaFwdEpilogueIS6_fNS8_IJNS9_ILi64EEESA_SA_EEEEENS2_23PersistentTileSchedulerEJSJ_SK_EEEEEvNT_6ParamsE:
[----:B------:R-:W1:Y:S01]  /*0000*/  LDC R1, c[0x0][0x28] ;  /* 0x00000a00ff017b82 */ /* 0x000e620000000800 */
[----:B------:R-:W2:Y:S07]  /*0010*/  S2R R2, SR_TID.X ;  /* 0x0000000000027919 */ /* 0x000eae0000002100 */
[----:B------:R-:W3:Y:S01]  /*0020*/  S2UR UR6, SR_CTAID.X ;  /* 0x00000000000679c3 */ /* 0x000ee20000002500 */
[----:B------:R-:W-:Y:S01]  /*0030*/  ELECT P1, URZ, PT ;  /* 0x00000000003f782f */ /* 0x000fe20003820000 */
[----:B------:R-:W-:Y:S01]  /*0040*/  BSSY B0, `(.L_x_0) ;  /* 0x0000018000007945 */ /* 0x000fe20003800000 */
[----:B---3--:R-:W-:-:S02]  /*0050*/  MOV R17, UR6 ;  /* 0x0000000600117c02 */ /* 0x008fc40008000f00 */
[----:B--2---:R-:W-:-:S05]  /*0060*/  SHF.R.U32.HI R0, RZ, 0x5, R2 ;  /* 0x00000005ff007819 */ /* 0x004fca0000011602 */
[----:B------:R-:W2:Y:S02]  /*0070*/  SHFL.IDX PT, R3, R0, RZ, 0x1f ;  /* 0x00001fff00037589 */ /* 0x000ea400000e0000 */
[----:B--2---:R-:W-:Y:S02]  /*0080*/  R2UR UR4, R3 ;  /* 0x00000000030472ca */ /* 0x004fe400000e0000 */
[----:B------:R-:W-:-:S06]  /*0090*/  SHF.R.U32.HI R3, RZ, 0x7, R2 ;  /* 0x00000007ff037819 */ /* 0x000fcc0000011602 */
[----:B------:R-:W2:Y:S05]  /*00a0*/  SHFL.IDX PT, R3, R3, RZ, 0x1f ;  /* 0x00001fff03037589 */ /* 0x000eaa00000e0000 */
[----:B------:R-:W-:Y:S02]  /*00b0*/  USHF.R.S32.HI UR5, URZ, 0x1f, UR4 ;  /* 0x0000001f3f057899 */ /* 0x000fe40008011404 */
[----:B------:R-:W-:Y:S02]  /*00c0*/  ISETP.EQ.AND P2, PT, RZ, UR4, P1 ;  /* 0x00000004ff007c0c */ /* 0x000fe40008f42270 */
[----:B------:R-:W-:-:S04]  /*00d0*/  ULEA.HI UR5, UR5, UR4, URZ, 0x2 ;  /* 0x0000000405057291 */ /* 0x000fc8000f8f103f */
[----:B------:R-:W-:-:S04]  /*00e0*/  ULOP3.LUT UR5, UR5, 0xfffffffc, URZ, 0xc0, !UPT ;  /* 0xfffffffc05057892 */ /* 0x000fc8000f8ec03f */
[----:B------:R-:W-:-:S03]  /*00f0*/  UIADD3 UR5, UR4, -UR5, URZ ;  /* 0x8000000504057290 */ /* 0x000fc6000fffe03f */
[----:B-1----:R-:W-:Y:S09]  /*0100*/  @!P2 BRA `(.L_x_1) ;  /* 0x00000000002ca947 */ /* 0x002ff20003800000 */
[----:B------:R-:W-:Y:S02]  /*0110*/  ULDC.64 UR6, c[0x0][0x198] ;  /* 0x0000660000067ab9 */ /* 0x000fe40000000a00 */
[----:B------:R-:W-:Y:S02]  /*0120*/  UIADD3 UR8, UP0, UR6, 0xf0, URZ ;  /* 0x000000f006087890 */ /* 0x000fe4000ff1e03f */
[----:B------:R-:W-:Y:S02]  /*0130*/  UIADD3 UR10, UP1, UR6, 0x1f0, URZ ;  /* 0x000001f0060a7890 */ /* 0x000fe4000ff3e03f */
[----:B------:R-:W-:Y:S02]  /*0140*/  UIADD3 UR6, UP2, UR6, 0x2f0, URZ ;  /* 0x000002f006067890 */ /* 0x000fe4000ff5e03f */
[----:B------:R-:W-:Y:S02]  /*0150*/  UIADD3.X UR9, URZ, UR7, URZ, UP0, !UPT ;  /* 0x000000073f097290 */ /* 0x000fe400087fe43f */
[----:B------:R-:W-:-:S02]  /*0160*/  UIADD3.X UR11, URZ, UR7, URZ, UP1, !UPT ;  /* 0x000000073f0b7290 */ /* 0x000fc40008ffe43f */
[----:B------:R-:W-:-:S05]  /*0170*/  UIADD3.X UR7, URZ, UR7, URZ, UP2, !UPT ;  /* 0x000000073f077290 */ /* 0x000fca00097fe43f */
[----:B------:R1:W-:Y:S02]  /*0180*/  UTMACCTL.PF [UR8] ;  /* 0x00000000080079b9 */ /* 0x0003e40008040000 */
[----:B------:R1:W-:Y:S02]  /*0190*/  UTMACCTL.PF [UR10] ;  /* 0x000000000a0079b9 */ /* 0x0003e40008040000 */
[----:B------:R1:W-:Y:S02]  /*01a0*/  UTMACCTL.PF [UR6] ;  /* 0x00000000060079b9 */ /* 0x0003e40008040000 */
[----:B-1----:R-:W-:Y:S01]  /*01b0*/  NOP ;  /* 0x0000000000007918 */ /* 0x002fe20000000000 */
.L_x_1:
[----:B------:R-:W-:Y:S05]  /*01c0*/  BSYNC B0 ;  /* 0x0000000000007941 */ /* 0x000fea0003800000 */
.L_x_0:
[----:B------:R-:W1:Y:S01]  /*01d0*/  SHFL.IDX PT, R4, R0, RZ, 0x1f ;  /* 0x00001fff00047589 */ /* 0x000e6200000e0000 */
[----:B--2---:R-:W-:Y:S01]  /*01e0*/  R2UR UR50, R3 ;  /* 0x00000000033272ca */ /* 0x004fe200000e0000 */
[----:B------:R-:W-:Y:S02]  /*01f0*/  UISETP.NE.AND UP0, UPT, UR5, 0x1, UPT ;  /* 0x000000010500788c */ /* 0x000fe4000bf05270 */
[----:B------:R-:W-:-:S10]  /*0200*/  UISETP.NE.AND UP1, UPT, UR5, 0x2, UPT ;  /* 0x000000020500788c */ /* 0x000fd4000bf25270 */
[----:B------:R-:W-:Y:S02]  /*0210*/  UIADD3 UR10, UR50, -0x1, URZ ;  /* 0xffffffff320a7890 */ /* 0x000fe4000fffe03f */
[----:B------:R-:W-:Y:S02]  /*0220*/  UISETP.EQ.AND UP2, UPT, UR50, URZ, !UP0 ;  /* 0x0000003f3200728c */ /* 0x000fe4000c742270 */
[----:B------:R-:W-:Y:S02]  /*0230*/  UISETP.EQ.AND UP3, UPT, UR50, URZ, !UP1 ;  /* 0x0000003f3200728c */ /* 0x000fe4000cf62270 */
[----:B------:R-:W-:Y:S02]  /*0240*/  UISETP.GE.U32.AND UP4, UPT, UR10, 0x4, UPT ;  /* 0x000000040a00788c */ /* 0x000fe4000bf86070 */
[----:B------:R-:W-:Y:S01]  /*0250*/  USEL UR49, URZ, 0x1, !UP2 ;  /* 0x000000013f317887 */ /* 0x000fe2000d000000 */
[----:B-1----:R-:W-:Y:S01]  /*0260*/  ISETP.NE.AND P0, PT, R4, RZ, PT ;  /* 0x000000ff0400720c */ /* 0x002fe20003f05270 */
[----:B------:R-:W-:Y:S01]  /*0270*/  USEL UR48, URZ, 0x1, !UP3 ;  /* 0x000000013f307887 */ /* 0x000fe2000d800000 */
[----:B------:R-:W-:Y:S01]  /*0280*/  MOV R4, UR5 ;  /* 0x0000000500047c02 */ /* 0x000fe20008000f00 */
[----:B------:R-:W-:-:S02]  /*0290*/  USEL UR49, UR49, 0x2, UP4 ;  /* 0x0000000231317887 */ /* 0x000fc4000a000000 */
[----:B------:R-:W-:-:S08]  /*02a0*/  USEL UR48, UR48, 0x2, UP4 ;  /* 0x0000000230307887 */ /* 0x000fd0000a000000 */
[----:B------:R-:W-:Y:S05]  /*02b0*/  @P0 BRA `(.L_x_2) ;  /* 0x0000000000480947 */ /* 0x000fea0003800000 */
[----:B------:R-:W1:Y:S01]  /*02c0*/  S2UR UR8, SR_CgaCtaId ;  /* 0x00000000000879c3 */ /* 0x000e620000008800 */
[----:B------:R-:W-:Y:S01]  /*02d0*/  UMOV UR4, 0x400 ;  /* 0x0000040000047882 */ /* 0x000fe20000000000 */
[----:B------:R-:W-:Y:S01]  /*02e0*/  UMOV UR5, 0x1 ;  /* 0x0000000100057882 */ /* 0x000fe20000000000 */
[----:B------:R-:W-:Y:S01]  /*02f0*/  UMOV UR6, 0x80 ;  /* 0x0000008000067882 */ /* 0x000fe20000000000 */
[----:B------:R-:W-:Y:S01]  /*0300*/  ELECT P0, URZ, PT ;  /* 0x00000000003f782f */ /* 0x000fe20003800000 */
[----:B------:R-:W-:-:S04]  /*0310*/  UIADD3 UR6, -UR6, 0x100000, URZ ;  /* 0x0010000006067890 */ /* 0x000fc8000fffe13f */
[----:B------:R-:W-:Y:S02]  /*0320*/  USHF.L.U32 UR7, UR6, 0xb, URZ ;  /* 0x0000000b06077899 */ /* 0x000fe4000800063f */
[----:B------:R-:W-:Y:S02]  /*0330*/  USHF.L.U32 UR6, UR6, 0x1, URZ ;  /* 0x0000000106067899 */ /* 0x000fe4000800063f */
[----:B-1----:R-:W-:Y:S02]  /*0340*/  ULEA UR8, UR8, UR4, 0x18 ;  /* 0x0000000408087291 */ /* 0x002fe4000f8ec03f */
[----:B------:R-:W-:-:S04]  /*0350*/  UIADD3 UR4, -UR5, 0x100000, URZ ;  /* 0x0010000005047890 */ /* 0x000fc8000fffe13f */
[----:B------:R-:W-:Y:S02]  /*0360*/  USHF.L.U32 UR5, UR4, 0xb, URZ ;  /* 0x0000000b04057899 */ /* 0x000fe4000800063f */
[----:B------:R-:W-:Y:S01]  /*0370*/  USHF.L.U32 UR4, UR4, 0x1, URZ ;  /* 0x0000000104047899 */ /* 0x000fe2000800063f */
[----:B------:R-:W1:Y:S11]  /*0380*/  FENCE.VIEW.ASYNC.S ;  /* 0x00000000000073c6 */ /* 0x000e760000000000 */
[----:B-1----:R1:W2:Y:S01]  /*0390*/  SYNCS.EXCH.64 URZ, [UR8+0x34450], UR4 ;  /* 0x03445004083f75b2 */ /* 0x0022a20008000100 */
[----:B------:R1:W3:Y:S01]  /*03a0*/  SYNCS.EXCH.64 URZ, [UR8+0x34460], UR6 ;  /* 0x03446006083f75b2 */ /* 0x0002e20008000100 */
[----:B------:R1:W4:Y:S01]  /*03b0*/  SYNCS.EXCH.64 URZ, [UR8+0x34458], UR4 ;  /* 0x03445804083f75b2 */ /* 0x0003220008000100 */
[----:B------:R1:W1:Y:S01]  /*03c0*/  SYNCS.EXCH.64 URZ, [UR8+0x34468], UR6 ;  /* 0x03446806083f75b2 */ /* 0x0002620008000100 */
[----:B------:R-:W-:Y:S01]  /*03d0*/  NOP ;  /* 0x0000000000007918 */ /* 0x000fe20000000000 */
.L_x_2:
[----:B------:R-:W5:Y:S01]  /*03e0*/  SHFL.IDX PT, R3, R0, RZ, 0x1f ;  /* 0x00001fff00037589 */ /* 0x000f6200000e0000 */
[----:B------:R-:W-:Y:S01]  /*03f0*/  NOP ;  /* 0x0000000000007918 */ /* 0x000fe20000000000 */
[----:B-----5:R-:W-:-:S13]  /*0400*/  ISETP.NE.AND P0, PT, R3, RZ, PT ;  /* 0x000000ff0300720c */ /* 0x020fda0003f05270 */
[----:B------:R-:W-:Y:S05]  /*0410*/  @P0 BRA `(.L_x_3) ;  /* 0x0000000000600947 */ /* 0x000fea0003800000 */
[----:B-1----:R-:W1:Y:S01]  /*0420*/  S2UR UR5, SR_CgaCtaId ;  /* 0x00000000000579c3 */ /* 0x002e620000008800 */
[----:B------:R-:W-:Y:S01]  /*0430*/  UMOV UR4, 0x400 ;  /* 0x0000040000047882 */ /* 0x000fe20000000000 */
[----:B------:R-:W-:Y:S01]  /*0440*/  UMOV UR6, 0x1 ;  /* 0x0000000100067882 */ /* 0x000fe20000000000 */
[----:B------:R-:W-:Y:S01]  /*0450*/  UMOV UR9, 0x100 ;  /* 0x0000010000097882 */ /* 0x000fe20000000000 */
[----:B------:R-:W-:-:S04]  /*0460*/  UIADD3 UR6, -UR6, 0x100000, URZ ;  /* 0x0010000006067890 */ /* 0x000fc8000fffe13f */
[----:B------:R-:W-:Y:S02]  /*0470*/  USHF.L.U32 UR7, UR6, 0xb, URZ ;  /* 0x0000000b06077899 */ /* 0x000fe4000800063f */
[----:B------:R-:W-:Y:S01]  /*0480*/  USHF.L.U32 UR6, UR6, 0x1, URZ ;  /* 0x0000000106067899 */ /* 0x000fe2000800063f */
[----:B------:R-:W-:Y:S01]  /*0490*/  ELECT P0, URZ, PT ;  /* 0x00000000003f782f */ /* 0x000fe20003800000 */
[----:B-1----:R-:W-:Y:S02]  /*04a0*/  ULEA UR8, UR5, UR4, 0x18 ;  /* 0x0000000405087291 */ /* 0x002fe4000f8ec03f */
[----:B------:R-:W-:-:S04]  /*04b0*/  UIADD3 UR4, -UR9, 0x100000, URZ ;  /* 0x0010000009047890 */ /* 0x000fc8000fffe13f */
[----:B------:R-:W-:Y:S02]  /*04c0*/  USHF.L.U32 UR5, UR4, 0xb, URZ ;  /* 0x0000000b04057899 */ /* 0x000fe4000800063f */
[----:B------:R-:W-:Y:S01]  /*04d0*/  USHF.L.U32 UR4, UR4, 0x1, URZ ;  /* 0x0000000104047899 */ /* 0x000fe2000800063f */
[----:B------:R-:W1:Y:S03]  /*04e0*/  FENCE.VIEW.ASYNC.S ;  /* 0x00000000000073c6 */ /* 0x000e660000000000 */
[----:B-1----:R1:W1:Y:S08]  /*04f0*/  SYNCS.EXCH.64 URZ, [UR8+0x34400], UR6 ;  /* 0x03440006083f75b2 */ /* 0x0022700008000100 */
[----:B------:R1:W1:Y:S01]  /*0500*/  SYNCS.EXCH.64 URZ, [UR8+0x34428], UR4 ;  /* 0x03442804083f75b2 */ /* 0x0002620008000100 */
        /* <DEDUP_REMOVED lines=8> */
[----:B------:R-:W-:Y:S01]  /*0590*/  NOP ;  /* 0x0000000000007918 */ /* 0x000fe20000000000 */
.L_x_3:
        /* <DEDUP_REMOVED lines=21> */
[----:B------:R-:W-:Y:S01]  /*06f0*/  NOP ;  /* 0x0000000000007918 */ /* 0x000fe20000000000 */
.L_x_4:
[----:B------:R-:W5:Y:S01]  /*0700*/  SHFL.IDX PT, R3, R0, RZ, 0x1f ;  /* 0x00001fff00037589 */ /* 0x000f6200000e0000 */
[----:B------:R-:W-:Y:S01]  /*0710*/  ELECT P0, URZ, PT ;  /* 0x00000000003f782f */ /* 0x000fe20003800000 */
[----:B------:R-:W-:Y:S01]  /*0720*/  NOP ;  /* 0x0000000000007918 */ /* 0x000fe20000000000 */
[----:B-1----:R-:W-:Y:S02]  /*0730*/  UMOV UR4, 0x80 ;  /* 0x0000008000047882 */ /* 0x002fe40000000000 */
[C---:B-----5:R-:W-:Y:S02]  /*0740*/  ISETP.NE.OR P0, PT, R3.reuse, RZ, !P0 ;  /* 0x000000ff0300720c */ /* 0x060fe40004705670 */
[----:B------:R-:W-:-:S11]  /*0750*/  ISETP.NE.AND P3, PT, R3, RZ, PT ;  /* 0x000000ff0300720c */ /* 0x000fd60003f65270 */
[----:B------:R-:W-:Y:S01]  /*0760*/  VOTEU.ALL UP2, P0 ;  /* 0x00000000003f7886 */ /* 0x000fe20000040000 */
[----:B------:R-:W-:Y:S01]  /*0770*/  VOTEU.ALL UP3, P0 ;  /* 0x00000000003f7886 */ /* 0x000fe20000060000 */
[----:B------:R-:W-:Y:S01]  /*0780*/  VOTEU.ALL UP4, P0 ;  /* 0x00000000003f7886 */ /* 0x000fe20000080000 */
[----:B------:R-:W-:Y:S02]  /*0790*/  VOTEU.ALL UP5, P0 ;  /* 0x00000000003f7886 */ /* 0x000fe400000a0000 */
[----:B------:R-:W1:Y:S01]  /*07a0*/  @!UP2 S2UR UR7, SR_CgaCtaId ;  /* 0x000000000007a9c3 */ /* 0x000e620000008800 */
[----:B------:R-:W-:Y:S01]  /*07b0*/  @!UP2 UMOV UR6, 0x400 ;  /* 0x000004000006a882 */ /* 0x000fe20000000000 */
[----:B------:R-:W-:-:S04]  /*07c0*/  @!UP2 UIADD3 UR4, -UR4, 0x100000, URZ ;  /* 0x001000000404a890 */ /* 0x000fc8000fffe13f */
[----:B------:R-:W-:Y:S02]  /*07d0*/  @!UP2 USHF.L.U32 UR5, UR4, 0xb, URZ ;  /* 0x0000000b0405a899 */ /* 0x000fe4000800063f */
[----:B------:R-:W-:Y:S02]  /*07e0*/  @!UP2 USHF.L.U32 UR4, UR4, 0x1, URZ ;  /* 0x000000010404a899 */ /* 0x000fe4000800063f */
[----:B-1----:R-:W-:Y:S01]  /*07f0*/  @!UP2 ULEA UR6, UR7, UR6, 0x18 ;  /* 0x000000060706a291 */ /* 0x002fe2000f8ec03f */
[----:B------:R-:W-:Y:S01]  /*0800*/  VOTEU.ALL UP2, P0 ;  /* 0x00000000003f7886 */ /* 0x000fe20000040000 */
[----:B------:R-:W1:Y:S10]  /*0810*/  FENCE.VIEW.ASYNC.S ;  /* 0x00000000000073c6 */ /* 0x000e740000000000 */
[----:B-1----:R1:W1:Y:S01]  /*0820*/  @!UP2 SYNCS.EXCH.64 URZ, [UR6+0x34490], UR4 ;  /* 0x03449004063fa5b2 */ /* 0x0022620008000100 */
[----:B------:R1:W1:Y:S01]  /*0830*/  @!UP3 SYNCS.EXCH.64 URZ, [UR6+0x34498], UR4 ;  /* 0x03449804063fb5b2 */ /* 0x0002620008000100 */
[----:B------:R1:W1:Y:S01]  /*0840*/  @!UP4 SYNCS.EXCH.64 URZ, [UR6+0x344a0], UR4 ;  /* 0x0344a004063fc5b2 */ /* 0x0002620008000100 */
[----:B------:R1:W1:Y:S01]  /*0850*/  @!UP5 SYNCS.EXCH.64 URZ, [UR6+0x344a8], UR4 ;  /* 0x0344a804063fd5b2 */ /* 0x0002620008000100 */
[----:B------:R-:W-:Y:S01]  /*0860*/  NOP ;  /* 0x0000000000007918 */ /* 0x000fe20000000000 */
[----:B------:R-:W-:Y:S05]  /*0870*/  @P3 BRA `(.L_x_5) ;  /* 0x0000000000583947 */ /* 0x000fea0003800000 */
[----:B-1----:R-:W1:Y:S01]  /*0880*/  S2UR UR5, SR_CgaCtaId ;  /* 0x00000000000579c3 */ /* 0x002e620000008800 */
[----:B------:R-:W-:Y:S01]  /*0890*/  UMOV UR4, 0x400 ;  /* 0x0000040000047882 */ /* 0x000fe20000000000 */
[----:B------:R-:W-:Y:S01]  /*08a0*/  UMOV UR6, 0x20 ;  /* 0x0000002000067882 */ /* 0x000fe20000000000 */
[----:B------:R-:W-:Y:S01]  /*08b0*/  UMOV UR7, 0x80 ;  /* 0x0000008000077882 */ /* 0x000fe20000000000 */
[----:B------:R-:W-:Y:S01]  /*08c0*/  ELECT P0, URZ, PT ;  /* 0x00000000003f782f */ /* 0x000fe20003800000 */
[----:B-1----:R-:W-:Y:S02]  /*08d0*/  ULEA UR8, UR5, UR4, 0x18 ;  /* 0x0000000405087291 */ /* 0x002fe4000f8ec03f */
[----:B------:R-:W-:-:S04]  /*08e0*/  UIADD3 UR4, -UR6, 0x100000, URZ ;  /* 0x0010000006047890 */ /* 0x000fc8000fffe13f */
[----:B------:R-:W-:Y:S02]  /*08f0*/  USHF.L.U32 UR5, UR4, 0xb, URZ ;  /* 0x0000000b04057899 */ /* 0x000fe4000800063f */
[----:B------:R-:W-:Y:S02]  /*0900*/  USHF.L.U32 UR4, UR4, 0x1, URZ ;  /* 0x0000000104047899 */ /* 0x000fe4000800063f */
        /* <DEDUP_REMOVED lines=13> */
.L_x_5:
[----:B------:R-:W-:Y:S01]  /*09e0*/  VOTEU.ANY UP2, P2 ;  /* 0x00000000003f7886 */ /* 0x000fe20001040100 */
[----:B-1----:R-:W-:Y:S01]  /*09f0*/  UMOV UR4, 0x40 ;  /* 0x0000004000047882 */ /* 0x002fe20000000000 */
[----:B------:R-:W-:Y:S01]  /*0a00*/  ISETP.NE.AND P3, PT, RZ, UR50, PT ;  /* 0x00000032ff007c0c */ /* 0x000fe2000bf65270 */
[----:B------:R-:W-:Y:S01]  /*0a10*/  NOP ;  /* 0x0000000000007918 */ /* 0x000fe20000000000 */
[----:B------:R-:W-:Y:S01]  /*0a20*/  ISETP.EQ.AND P0, PT, R4, 0x2, P1 ;  /* 0x000000020400780c */ /* 0x000fe20000f02270 */
[----:B------:R-:W1:Y:S01]  /*0a30*/  @UP2 S2UR UR7, SR_CgaCtaId ;  /* 0x00000000000729c3 */ /* 0x000e620000008800 */
[----:B------:R-:W-:Y:S01]  /*0a40*/  @UP2 UMOV UR6, 0x400 ;  /* 0x0000040000062882 */ /* 0x000fe20000000000 */
[----:B------:R-:W-:-:S04]  /*0a50*/  @UP2 UIADD3 UR4, -UR4, 0x100000, URZ ;  /* 0x0010000004042890 */ /* 0x000fc8000fffe13f */
[----:B------:R-:W-:Y:S02]  /*0a60*/  @UP2 USHF.L.U32 UR5, UR4, 0xb, URZ ;  /* 0x0000000b04052899 */ /* 0x000fe4000800063f */
[----:B------:R-:W-:Y:S02]  /*0a70*/  @UP2 USHF.L.U32 UR4, UR4, 0x1, URZ ;  /* 0x0000000104042899 */ /* 0x000fe4000800063f */
[----:B-1----:R-:W-:Y:S01]  /*0a80*/  @UP2 ULEA UR6, UR7, UR6, 0x18 ;  /* 0x0000000607062291 */ /* 0x002fe2000f8ec03f */
[----:B------:R-:W-:Y:S01]  /*0a90*/  VOTEU.ANY UP2, P2 ;  /* 0x00000000003f7886 */ /* 0x000fe20001040100 */
[----:B------:R-:W-:Y:S01]  /*0aa0*/  ISETP.EQ.AND P2, PT, R4, 0x1, P1 ;  /* 0x000000010400780c */ /* 0x000fe20000f42270 */
[----:B------:R-:W1:Y:S09]  /*0ab0*/  FENCE.VIEW.ASYNC.S ;  /* 0x00000000000073c6 */ /* 0x000e720000000000 */
[----:B-1----:R1:W2:Y:S01]  /*0ac0*/  @UP2 SYNCS.EXCH.64 URZ, [UR6+0x344b0], UR4 ;  /* 0x0344b004063f25b2 */ /* 0x0022a20008000100 */
[----:B------:R-:W-:Y:S01]  /*0ad0*/  NOP ;  /* 0x0000000000007918 */ /* 0x000fe20000000000 */
[----:B--234-:R-:W-:Y:S06]  /*0ae0*/  BAR.SYNC.DEFER_BLOCKING 0x0 ;  /* 0x0000000000007b1d */ /* 0x01cfec0000010000 */
[----:B------:R-:W-:Y:S05]  /*0af0*/  @!P3 BRA `(.L_x_6) ;  /* 0x000000b400fcb947 */ /* 0x000fea0003800000 */
[----:B------:R-:W-:-:S06]  /*0b00*/  UISETP.GT.U32.AND UP0, UPT, UR10, 0x3, UPT ;  /* 0x000000030a00788c */ /* 0x000fcc000bf04070 */
[----:B------:R-:W-:-:S13]  /*0b10*/  PLOP3.LUT P0, PT, PT, PT, UP0, 0x80, 0x0 ;  /* 0x000000000000781c */ /* 0x000fda0003f0f008 */
[----:B-1----:R-:W-:Y:S05]  /*0b20*/  @P0 EXIT ;  /* 0x000000000000094d */ /* 0x002fea0003800000 */
.L_x_7:
[----:B------:R-:W-:-:S08]  /*0b30*/  NOP ;  /* 0x0000000000007918 */ /* 0x000fd00000000000 */
[----:B------:R-:W1:Y:S02]  /*0b40*/  USETMAXREG.TRY_ALLOC.CTAPOOL UP0, 0xf0 ;  /* 0x000000f0000079c8 */ /* 0x000e640008000600 */
[----:B-1----:R-:W-:-:S13]  /*0b50*/  PLOP3.LUT P0, PT, PT, PT, UP0, 0x80, 0x0 ;  /* 0x000000000000781c */ /* 0x002fda0003f0f008 */
[----:B------:R-:W-:Y:S05]  /*0b60*/  @!P0 BRA `(.L_x_7) ;  /* 0xfffffffc00f08947 */ /* 0x000fea000383ffff */
[----:B------:R-:W-:Y:S02]  /*0b70*/  ULDC UR4, c[0x0][0xa00] ;  /* 0x0002800000047ab9 */ /* 0x000fe40000000800 */
[----:B------:R-:W-:-:S13]  /*0b80*/  ISETP.GE.AND P0, PT, R17, UR4, PT ;  /* 0x0000000411007c0c */ /* 0x000fda000bf06270 */
[----:B------:R-:W-:Y:S05]  /*0b90*/  @P0 EXIT ;  /* 0x000000000000094d */ /* 0x000fea0003800000 */
[----:B------:R-:W-:Y:S01]  /*0ba0*/  SHF.R.S32.HI R3, RZ, 0x1f, R2 ;  /* 0x0000001fff037819 */ /* 0x000fe20000011402 */
[----:B------:R-:W-:Y:S01]  /*0bb0*/  UISETP.NE.AND UP0, UPT, UR50, 0x1, UPT ;  /* 0x000000013200788c */ /* 0x000fe2000bf05270 */
[----:B------:R-:W-:Y:S01]  /*0bc0*/  MOV R18, RZ ;  /* 0x000000ff00127202 */ /* 0x000fe20000000f00 */
[----:B------:R-:W-:Y:S01]  /*0bd0*/  ULOP3.LUT UR47, UR49, 0x1, URZ, 0xfc, !UPT ;  /* 0x00000001312f7892 */ /* 0x000fe2000f8efc3f */
[----:B------:R-:W-:Y:S01]  /*0be0*/  LEA.HI R3, R3, R2, RZ, 0x7 ;  /* 0x0000000203037211 */ /* 0x000fe200078f38ff */
[----:B------:R-:W-:Y:S02]  /*0bf0*/  UP2UR UR4, UPR, URZ, 0x1 ;  /* 0x000000013f047883 */ /* 0x000fe40008000000 */
[----:B------:R-:W-:Y:S01]  /*0c00*/  USEL UR4, URZ, 0x1, UP0 ;  /* 0x000000013f047887 */ /* 0x000fe20008000000 */
[----:B------:R-:W-:Y:S01]  /*0c10*/  LOP3.LUT R3, R3, 0xffffff80, RZ, 0xc0, !PT ;  /* 0xffffff8003037812 */ /* 0x000fe200078ec0ff */
[----:B------:R-:W-:Y:S01]  /*0c20*/  ULDC.64 UR52, c[0x0][0x198] ;  /* 0x0000660000347ab9 */ /* 0x000fe20000000a00 */
[----:B------:R-:W-:Y:S01]  /*0c30*/  UMOV UR46, URZ ;  /* 0x0000003f002e7c82 */ /* 0x000fe20008000000 */
[----:B------:R-:W-:Y:S01]  /*0c40*/  UMOV UR36, URZ ;  /* 0x0000003f00247c82 */ /* 0x000fe20008000000 */
[----:B------:R-:W-:Y:S01]  /*0c50*/  UMOV UR37, URZ ;  /* 0x0000003f00257c82 */ /* 0x000fe20008000000 */
[----:B------:R-:W-:Y:S01]  /*0c60*/  IMAD.IADD R3, R2, 0x1, -R3 ;  /* 0x0000000102037824 */ /* 0x000fe200078e0a03 */
[----:B------:R-:W-:Y:S01]  /*0c70*/  ULDC.64 UR54, c[0x0][0x208] ;  /* 0x0000820000367ab9 */ /* 0x000fe20000000a00 */
[----:B------:R-:W-:-:S03]  /*0c80*/  IMAD.U32 R19, RZ, RZ, UR4 ;  /* 0x00000004ff137e24 */ /* 0x000fc6000f8e00ff */
[----:B------:R-:W-:-:S04]  /*0c90*/  SHF.R.S32.HI R0, RZ, 0x1f, R3 ;  /* 0x0000001fff007819 */ /* 0x000fc80000011403 */
[----:B------:R-:W-:-:S04]  /*0ca0*/  LEA.HI R0, R0, R3, RZ, 0x2 ;  /* 0x0000000300007211 */ /* 0x000fc800078f10ff */
[----:B------:R-:W-:-:S04]  /*0cb0*/  LOP3.LUT R0, R0, 0x7ffffffc, RZ, 0xc0, !PT ;  /* 0x7ffffffc00007812 */ /* 0x000fc800078ec0ff */
[----:B------:R-:W-:-:S04]  /*0cc0*/  IADD3 R0, R3, -R0, RZ ;  /* 0x8000000003007210 */ /* 0x000fc80007ffe0ff */
[----:B------:R-:W-:-:S07]  /*0cd0*/  SHF.L.U32 R22, R0, 0x1, RZ ;  /* 0x0000000100167819 */ /* 0x000fce00000006ff */
.L_x_79:
[----:B------:R-:W-:Y:S01]  /*0ce0*/  ULDC UR8, c[0x0][0xa04] ;  /* 0x0002810000087ab9 */ /* 0x000fe20000000800 */
[----:B------:R-:W-:Y:S01]  /*0cf0*/  R2UR UR38, R17 ;  /* 0x00000000112672ca */ /* 0x000fe200000e0000 */
[----:B------:R-:W-:Y:S01]  /*0d00*/  UISETP.NE.AND UP0, UPT, UR8, 0x1, UPT ;  /* 0x000000010800788c */ /* 0x000fe2000bf05270 */
[----:B------:R-:W-:Y:S01]  /*0d10*/  ULDC UR4, c[0x0][0xa10] ;  /* 0x0002840000047ab9 */ /* 0x000fe20000000800 */
[----:B------:R-:W-:Y:S01]  /*0d20*/  ULDC UR44, c[0x0][0xa1c] ;  /* 0x00028700002c7ab9 */ /* 0x000fe20000000800 */
[----:B------:R-:W-:Y:S02]  /*0d30*/  UISETP.NE.AND UP1, UPT, UR4, 0x1, UPT ;  /* 0x000000010400788c */ /* 0x000fe4000bf25270 */
[----:B------:R-:W-:-:S06]  /*0d40*/  UISETP.NE.AND UP2, UPT, UR50, 0x1, UPT ;  /* 0x000000013200788c */ /* 0x000fcc000bf45270 */
[----:B------:R-:W-:Y:S01]  /*0d50*/  @UP0 ULDC.64 UR6, c[0x0][0xa08] ;  /* 0x0002820000060ab9 */ /* 0x000fe20000000a00 */
[----:B------:R-:W-:Y:S01]  /*0d60*/  PLOP3.LUT P0, PT, PT, PT, UP2, 0x80, 0x0 ;  /* 0x000000000000781c */ /* 0x000fe20003f0f028 */
[----:B------:R-:W-:-:S03]  /*0d70*/  UIMAD.WIDE.U32 UR4, UR38, UR6, URZ ;  /* 0x00000006260472a5 */ /* 0x000fc6000f8e003f */
[----:B------:R-:W-:Y:S01]  /*0d80*/  @UP1 ULDC UR6, c[0x0][0xa18] ;  /* 0x0002860000061ab9 */ /* 0x000fe20000000800 */
[----:B------:R-:W-:Y:S02]  /*0d90*/  @UP0 USHF.R.U32.HI UR38, URZ, UR7, UR5 ;  /* 0x000000073f260299 */ /* 0x000fe40008011605 */
[----:B------:R-:W-:Y:S01]  /*0da0*/  UISETP.NE.AND UP0, UPT, UR44, 0x1, UPT ;  /* 0x000000012c00788c */ /* 0x000fe2000bf05270 */
[----:B------:R-:W-:Y:S02]  /*0db0*/  @UP1 ULDC UR4, c[0x0][0xa14] ;  /* 0x0002850000041ab9 */ /* 0x000fe40000000800 */
[----:B------:R-:W-:Y:S02]  /*0dc0*/  UIMAD.WIDE.U32 UR4, UR38, UR4, URZ ;  /* 0x00000004260472a5 */ /* 0x000fe4000f8e003f */
[----:B------:R-:W-:Y:S01]  /*0dd0*/  IADD3 R0, RZ, -UR38, RZ ;  /* 0x80000026ff007c10 */ /* 0x000fe2000fffe0ff */
[----:B------:R-:W-:Y:S01]  /*0de0*/  UMOV UR39, UR38 ;  /* 0x0000002600277c82 */ /* 0x000fe20008000000 */
[----:B------:R-:W-:-:S03]  /*0df0*/  @UP1 USHF.R.U32.HI UR39, URZ, UR6, UR5 ;  /* 0x000000063f271299 */ /* 0x000fc60008011605 */
[----:B------:R-:W-:Y:S01]  /*0e00*/  IMAD R0, R0, UR8, R17 ;  /* 0x0000000800007c24 */ /* 0x000fe2000f8e0211 */
[----:B------:R-:W-:Y:S02]  /*0e10*/  @UP0 ULDC.64 UR6, c[0x0][0xa20] ;  /* 0x0002880000060ab9 */ /* 0x000fe40000000a00 */
[----:B------:R-:W-:Y:S02]  /*0e20*/  UIMAD.WIDE.U32 UR4, UR39, UR6, URZ ;  /* 0x00000006270472a5 */ /* 0x000fe4000f8e003f */
[----:B------:R-:W-:Y:S01]  /*0e30*/  R2UR UR42, R0 ;  /* 0x00000000002a72ca */ /* 0x000fe200000e0000 */
[----:B------:R-:W-:Y:S01]  /*0e40*/  UMOV UR6, UR39 ;  /* 0x0000002700067c82 */ /* 0x000fe20008000000 */
[----:B------:R-:W-:-:S04]  /*0e50*/  @UP0 USHF.R.U32.HI UR6, URZ, UR7, UR5 ;  /* 0x000000073f060299 */ /* 0x000fc80008011605 */
[----:B------:R-:W-:-:S04]  /*0e60*/  UIADD3 UR4, -UR6, URZ, URZ ;  /* 0x0000003f06047290 */ /* 0x000fc8000fffe13f */
[----:B------:R-:W-:Y:S01]  /*0e70*/  UIMAD UR44, UR44, UR4, UR39 ;  /* 0x000000042c2c72a4 */ /* 0x000fe2000f8e0227 */
[----:B--2-4-:R-:W-:Y:S11]  /*0e80*/  @!P0 BRA `(.L_x_8) ;  /* 0x0000000000688947 */ /* 0x014ff60003800000 */
[----:B------:R-:W-:-:S06]  /*0e90*/  UISETP.NE.AND UP0, UPT, UR50, 0x2, UPT ;  /* 0x000000023200788c */ /* 0x000fcc000bf05270 */
[----:B------:R-:W-:-:S13]  /*0ea0*/  PLOP3.LUT P1, PT, PT, PT, UP0, 0x80, 0x0 ;  /* 0x000000000000781c */ /* 0x000fda0003f2f008 */
[----:B------:R-:W-:Y:S05]  /*0eb0*/  @!P1 BRA `(.L_x_9) ;  /* 0x0000000000449947 */ /* 0x000fea0003800000 */
[----:B------:R-:W-:-:S06]  /*0ec0*/  UISETP.NE.AND UP0, UPT, UR50, 0x3, UPT ;  /* 0x000000033200788c */ /* 0x000fcc000bf05270 */
[----:B------:R-:W-:-:S13]  /*0ed0*/  PLOP3.LUT P1, PT, PT, PT, UP0, 0x80, 0x0 ;  /* 0x000000000000781c */ /* 0x000fda0003f2f008 */
[----:B------:R-:W-:Y:S05]  /*0ee0*/  @!P1 BRA `(.L_x_10) ;  /* 0x0000000000249947 */ /* 0x000fea0003800000 */
[----:B------:R-:W-:-:S06]  /*0ef0*/  UISETP.NE.AND UP0, UPT, UR50, 0x4, UPT ;  /* 0x000000043200788c */ /* 0x000fcc000bf05270 */
[----:B------:R-:W-:-:S13]  /*0f00*/  PLOP3.LUT P1, PT, PT, PT, UP0, 0x80, 0x0 ;  /* 0x000000000000781c */ /* 0x000fda0003f2f008 */
[----:B------:R-:W-:Y:S05]  /*0f10*/  @P1 BRA `(.L_x_11) ;  /* 0x0000000000541947 */ /* 0x000fea0003800000 */
[----:B------:R-:W-:Y:S02]  /*0f20*/  UIADD3 UR4, UR46, -0x1, URZ ;  /* 0xffffffff2e047890 */ /* 0x000fe4000fffe03f */
[----:B------:R-:W-:Y:S02]  /*0f30*/  ULOP3.LUT UR46, UR46, 0x1, URZ, 0xc, !UPT ;  /* 0x000000012e2e7892 */ /* 0x000fe4000f8e0c3f */
[----:B------:R-:W-:-:S04]  /*0f40*/  ULOP3.LUT UR4, UR4, 0x2, URZ, 0xc0, !UPT ;  /* 0x0000000204047892 */ /* 0x000fc8000f8ec03f */
[----:B------:R-:W-:-:S04]  /*0f50*/  USHF.R.U32.HI UR4, URZ, 0x1, UR4 ;  /* 0x000000013f047899 */ /* 0x000fc80008011604 */
[----:B------:R-:W-:Y:S01]  /*0f60*/  ULOP3.LUT UR36, UR36, UR4, URZ, 0x3c, !UPT ;  /* 0x0000000424247292 */ /* 0x000fe2000f8e3c3f */
[----:B------:R-:W-:Y:S11]  /*0f70*/  BRA `(.L_x_11) ;  /* 0x00000000003c7947 */ /* 0x000ff60003800000 */
.L_x_10:
[----:B------:R-:W-:Y:S02]  /*0f80*/  ULOP3.LUT UP0, URZ, UR46, 0x2, URZ, 0xc0, !UPT ;  /* 0x000000022e3f7892 */ /* 0x000fe4000f80c03f */
[----:B------:R-:W-:Y:S02]  /*0f90*/  ULOP3.LUT UR46, UR46, 0x1, URZ, 0xc0, !UPT ;  /* 0x000000012e2e7892 */ /* 0x000fe4000f8ec03f */
[----:B------:R-:W-:-:S04]  /*0fa0*/  USEL UR4, URZ, 0x1, UP0 ;  /* 0x000000013f047887 */ /* 0x000fc80008000000 */
[----:B------:R-:W-:Y:S01]  /*0fb0*/  ULOP3.LUT UR36, UR36, UR4, URZ, 0x3c, !UPT ;  /* 0x0000000424247292 */ /* 0x000fe2000f8e3c3f */
[----:B------:R-:W-:Y:S11]  /*0fc0*/  BRA `(.L_x_11) ;  /* 0x0000000000287947 */ /* 0x000ff60003800000 */
.L_x_9:
[----:B------:R-:W-:Y:S02]  /*0fd0*/  UIADD3 UR4, UR46, 0x1, URZ ;  /* 0x000000012e047890 */ /* 0x000fe4000fffe03f */
[----:B------:R-:W-:Y:S02]  /*0fe0*/  ULOP3.LUT UR46, UR46, 0x1, URZ, 0xc, !UPT ;  /* 0x000000012e2e7892 */ /* 0x000fe4000f8e0c3f */
[----:B------:R-:W-:-:S04]  /*0ff0*/  UISETP.GT.U32.AND UP0, UPT, UR4, 0x1, UPT ;  /* 0x000000010400788c */ /* 0x000fc8000bf04070 */
[----:B------:R-:W-:-:S04]  /*1000*/  USEL UR4, URZ, 0x1, !UP0 ;  /* 0x000000013f047887 */ /* 0x000fc8000c000000 */
[----:B------:R-:W-:Y:S01]  /*1010*/  ULOP3.LUT UR36, UR36, UR4, URZ, 0x3c, !UPT ;  /* 0x0000000424247292 */ /* 0x000fe2000f8e3c3f */
[----:B------:R-:W-:Y:S11]  /*1020*/  BRA `(.L_x_11) ;  /* 0x0000000000107947 */ /* 0x000ff60003800000 */
.L_x_8:
[----:B------:R-:W-:Y:S02]  /*1030*/  UISETP.GT.U32.AND UP0, UPT, UR46, 0x1, UPT ;  /* 0x000000012e00788c */ /* 0x000fe4000bf04070 */
[----:B------:R-:W-:Y:S02]  /*1040*/  ULOP3.LUT UR46, UR46, 0x1, URZ, 0xc0, !UPT ;  /* 0x000000012e2e7892 */ /* 0x000fe4000f8ec03f */
[----:B------:R-:W-:-:S04]  /*1050*/  USEL UR4, URZ, 0x1, !UP0 ;  /* 0x000000013f047887 */ /* 0x000fc8000c000000 */
[----:B------:R-:W-:-:S12]  /*1060*/  ULOP3.LUT UR36, UR36, UR4, URZ, 0x3c, !UPT ;  /* 0x0000000424247292 */ /* 0x000fd8000f8e3c3f */
.L_x_11:
[----:B------:R-:W-:Y:S05]  /*1070*/  @!P0 BRA `(.L_x_12) ;  /* 0x00000000003c8947 */ /* 0x000fea0003800000 */
        /* <DEDUP_REMOVED lines=9> */
[----:B------:R-:W-:Y:S01]  /*1110*/  ULEA UR42, UR42, 0x3, 0x1 ;  /* 0x000000032a2a7891 */ /* 0x000fe2000f8e083f */
[----:B------:R-:W-:Y:S11]  /*1120*/  BRA `(.L_x_15) ;  /* 0x0000000000147947 */ /* 0x000ff60003800000 */
.L_x_14:
[----:B------:R-:W-:Y:S01]  /*1130*/  ULEA UR42, UR42, 0x2, 0x1 ;  /* 0x000000022a2a7891 */ /* 0x000fe2000f8e083f */
[----:B------:R-:W-:Y:S11]  /*1140*/  BRA `(.L_x_15) ;  /* 0x00000000000c7947 */ /* 0x000ff60003800000 */
.L_x_13:
[----:B------:R-:W-:Y:S01]  /*1150*/  ULEA UR42, UR42, 0x1, 0x1 ;  /* 0x000000012a2a7891 */ /* 0x000fe2000f8e083f */
[----:B------:R-:W-:Y:S11]  /*1160*/  BRA `(.L_x_15) ;  /* 0x0000000000047947 */ /* 0x000ff60003800000 */
.L_x_12:
[----:B------:R-:W-:-:S12]  /*1170*/  USHF.L.U32 UR42, UR42, 0x1, URZ ;  /* 0x000000012a2a7899 */ /* 0x000fd8000800063f */
.L_x_15:
[----:B------:R-:W-:-:S04]  /*1180*/  ULOP3.LUT UR4, UR48, 0x1, URZ, 0xfc, !UPT ;  /* 0x0000000130047892 */ /* 0x000fc8000f8efc3f */
[----:B------:R-:W-:-:S06]  /*1190*/  UISETP.NE.AND UP0, UPT, UR4, 0x3, UPT ;  /* 0x000000030400788c */ /* 0x000fcc000bf05270 */
[----:B------:R-:W-:-:S13]  /*11a0*/  PLOP3.LUT P0, PT, PT, PT, UP0, 0x80, 0x0 ;  /* 0x000000000000781c */ /* 0x000fda0003f0f008 */
[----:B------:R-:W-:Y:S05]  /*11b0*/  @!P0 BRA `(.L_x_16) ;  /* 0x0000000000048947 */ /* 0x000fea0003800000 */
[----:B------:R-:W-:Y:S01]  /*11c0*/  BPT.TRAP 0x1 ;  /* 0x000000040000795c */ /* 0x000fe20000300000 */
.L_x_16:
[----:B------:R-:W1:Y:S01]  /*11d0*/  S2UR UR4, SR_CgaCtaId ;  /* 0x00000000000479c3 */ /* 0x000e620000008800 */
[----:B------:R-:W-:Y:S01]  /*11e0*/  UMOV UR45, 0x400 ;  /* 0x00000400002d7882 */ /* 0x000fe20000000000 */
[----:B------:R-:W-:Y:S01]  /*11f0*/  IMAD.U32 R0, RZ, RZ, UR36 ;  /* 0x00000024ff007e24 */ /* 0x000fe2000f8e00ff */
[----:B------:R-:W-:-:S04]  /*1200*/  UISETP.NE.AND UP0, UPT, UR47, 0x3, UPT ;  /* 0x000000032f00788c */ /* 0x000fc8000bf05270 */
[----:B------:R-:W-:Y:S02]  /*1210*/  SHF.L.U32 R0, R0, 0x1f, RZ ;  /* 0x0000001f00007819 */ /* 0x000fe400000006ff */
[----:B------:R-:W-:Y:S01]  /*1220*/  PLOP3.LUT P0, PT, PT, PT, UP0, 0x80, 0x0 ;  /* 0x000000000000781c */ /* 0x000fe20003f0f008 */
[----:B-1----:R-:W-:-:S04]  /*1230*/  ULEA UR45, UR4, UR45, 0x18 ;  /* 0x0000002d042d7291 */ /* 0x002fc8000f8ec03f */
[----:B------:R-:W-:-:S09]  /*1240*/  ULEA UR4, UR46, UR45, 0x3 ;  /* 0x0000002d2e047291 */ /* 0x000fd2000f8e183f */
[----:B------:R-:W1:Y:S02]  /*1250*/  SYNCS.PHASECHK.TRANS64.TRYWAIT P1, [UR4+0x34450], R0 ;  /* 0x03445000ff0075a7 */ /* 0x000e640008020144 */
[----:B-1----:R-:W-:Y:S05]  /*1260*/  @!P1 BRA `(.L_x_17) ;  /* 0x000000c8008c9947 */ /* 0x002fea0003800000 */
.L_x_125:
[----:B------:R-:W-:Y:S05]  /*1270*/  @!P0 BRA `(.L_x_18) ;  /* 0x0000000000048947 */ /* 0x000fea0003800000 */
[----:B------:R-:W-:Y:S01]  /*1280*/  BPT.TRAP 0x1 ;  /* 0x000000040000795c */ /* 0x000fe20000300000 */
.L_x_18:
[----:B------:R-:W-:Y:S01]  /*1290*/  ULEA UR56, UR37, UR45, 0x3 ;  /* 0x0000002d25387291 */ /* 0x000fe2000f8e183f */
[----:B-1----:R-:W-:Y:S01]  /*12a0*/  SHF.L.U32 R0, R18, 0x1f, RZ ;  /* 0x0000001f12007819 */ /* 0x002fe200000006ff */
[----:B------:R-:W-:Y:S01]  /*12b0*/  UIADD3 UR51, UR45, 0x34490, URZ ;  /* 0x000344902d337890 */ /* 0x000fe2000fffe03f */
[----:B------:R-:W-:Y:S01]  /*12c0*/  SHF.L.U32 R3, R19, 0x1f, RZ ;  /* 0x0000001f13037819 */ /* 0x000fe200000006ff */
[----:B------:R-:W-:Y:S02]  /*12d0*/  ULEA UR43, UR50, 0xfffffff8, 0x3 ;  /* 0xfffffff8322b7891 */ /* 0x000fe4000f8e183f */
[----:B------:R-:W-:Y:S02]  /*12e0*/  ULEA UR40, UR50, UR51, 0x3 ;  /* 0x0000003332287291 */ /* 0x000fe4000f8e183f */
[----:B------:R-:W-:Y:S01]  /*12f0*/  ULOP3.LUT UR43, UR43, 0x8, URZ, 0xc, !UPT ;  /* 0x000000082b2b7892 */ /* 0x000fe2000f8e0c3f */
[----:B------:R-:W1:Y:S02]  /*1300*/  SYNCS.PHASECHK.TRANS64.TRYWAIT P1, [UR56+0x34400], R0 ;  /* 0x03440000ff0075a7 */ /* 0x000e640008020178 */
[----:B-1----:R-:W-:Y:S09]  /*1310*/  @!P1 BRA `(.L_x_19) ;  /* 0x000000c800789947 */ /* 0x002ff20003800000 */
.L_x_126:
[----:B------:R-:W2:Y:S02]  /*1320*/  SYNCS.PHASECHK.TRANS64.TRYWAIT P1, [UR40+-0x8], R3 ;  /* 0xfffff803ff0075a7 */ /* 0x000ea40008020168 */
[----:B--2---:R-:W-:Y:S05]  /*1330*/  @!P1 BRA `(.L_x_20) ;  /* 0x000000c800889947 */ /* 0x004fea0003800000 */
.L_x_127:
[----:B------:R-:W-:Y:S01]  /*1340*/  UIADD3 UR5, UR45, 0x8000, URZ ;  /* 0x000080002d057890 */ /* 0x000fe2000fffe03f */
[----:B------:R-:W-:Y:S01]  /*1350*/  WARPGROUP.ARRIVE ;  /* 0x00000000000079c5 */ /* 0x000fe20000000000 */
[----:B------:R-:W-:Y:S01]  /*1360*/  USHF.R.U32.HI UR4, URZ, 0x4, UR45 ;  /* 0x000000043f047899 */ /* 0x000fe2000801162d */
[----:B------:R-:W2:Y:S01]  /*1370*/  LDC R7, c[0x0][0x28c] ;  /* 0x0000a300ff077b82 */ /* 0x000ea20000000800 */
[----:B------:R-:W-:Y:S01]  /*1380*/  USHF.R.U32.HI UR5, URZ, 0x4, UR5 ;  /* 0x000000043f057899 */ /* 0x000fe20008011605 */
[C---:B-1----:R-:W-:Y:S01]  /*1390*/  IADD3 R0, R22.reuse, 0x1, RZ ;  /* 0x0000000116007810 */ /* 0x042fe20007ffe0ff */
[----:B------:R-:W-:Y:S01]  /*13a0*/  ULOP3.LUT UR4, UR4, 0x3fff, URZ, 0xc0, !UPT ;  /* 0x00003fff04047892 */ /* 0x000fe2000f8ec03f */
[C---:B------:R-:W-:Y:S01]  /*13b0*/  IADD3 R4, R22.reuse, 0x8, RZ ;  /* 0x0000000816047810 */ /* 0x040fe20007ffe0ff */
[----:B------:R-:W-:Y:S01]  /*13c0*/  ULOP3.LUT UR57, UR5, 0x3fff, URZ, 0xc0, !UPT ;  /* 0x00003fff05397892 */ /* 0x000fe2000f8ec03f */
[----:B------:R-:W-:Y:S01]  /*13d0*/  VIADD R6, R22, 0x9 ;  /* 0x0000000916067836 */ /* 0x000fe20000000000 */
[----:B------:R-:W-:Y:S01]  /*13e0*/  ULOP3.LUT UR4, UR4, 0x10000, URZ, 0xfc, !UPT ;  /* 0x0001000004047892 */ /* 0x000fe2000f8efc3f */
[----:B------:R-:W-:Y:S01]  /*13f0*/  P2R R11, PR, RZ, 0x1 ;  /* 0x00000001ff0b7803 */ /* 0x000fe20000000000 */
[----:B------:R-:W-:-:S02]  /*1400*/  ULOP3.LUT UR41, UR57, 0x10000, URZ, 0xfc, !UPT ;  /* 0x0001000039297892 */ /* 0x000fc4000f8efc3f */
[----:B------:R-:W-:Y:S02]  /*1410*/  ULEA UR32, UR46, UR4, 0xa ;  /* 0x000000042e207291 */ /* 0x000fe4000f8e503f */
[----:B------:R-:W-:Y:S01]  /*1420*/  ULEA UR34, UR37, UR41, 0xb ;  /* 0x0000002925227291 */ /* 0x000fe2000f8e583f */
[----:B------:R-:W-:Y:S01]  /*1430*/  UMOV UR33, 0x40000040 ;  /* 0x4000004000217882 */ /* 0x000fe20000000000 */
[----:B------:R-:W-:Y:S01]  /*1440*/  UMOV UR35, 0x40000040 ;  /* 0x4000004000237882 */ /* 0x000fe20000000000 */
[----:B------:R-:W-:Y:S02]  /*1450*/  UIADD3 UR4, UR32, 0x2, URZ ;  /* 0x0000000220047890 */ /* 0x000fe4000fffe03f */
[----:B------:R-:W-:Y:S01]  /*1460*/  UIADD3 UR6, UR34, 0x2, URZ ;  /* 0x0000000222067890 */ /* 0x000fe2000fffe03f */
[----:B------:R-:W-:-:S03]  /*1470*/  UMOV UR5, 0x40000040 ;  /* 0x4000004000057882 */ /* 0x000fc60000000000 */
[----:B------:R-:W-:Y:S01]  /*1480*/  HGMMA.64x128x16.F32 R24, gdesc[UR32], RZ, !UPT, gsb0 ;  /* 0x01e00000201879f0 */ /* 0x000fe2000c0008ff */
[----:B------:R-:W-:Y:S01]  /*1490*/  UMOV UR7, 0x40000040 ;  /* 0x4000004000077882 */ /* 0x000fe20000000000 */
[----:B------:R-:W-:Y:S01]  /*14a0*/  UIADD3 UR8, UR32, 0x4, URZ ;  /* 0x0000000420087890 */ /* 0x000fe2000fffe03f */
[-C--:B--2---:R-:W-:Y:S01]  /*14b0*/  ISETP.GE.AND P5, PT, R0, R7.reuse, PT ;  /* 0x000000070000720c */ /* 0x084fe20003fa6270 */
[----:B------:R-:W-:Y:S01]  /*14c0*/  UIADD3 UR10, UR34, 0x4, URZ ;  /* 0x00000004220a7890 */ /* 0x000fe2000fffe03f */
[-C--:B------:R-:W-:Y:S01]  /*14d0*/  ISETP.GE.AND P1, PT, R4, R7.reuse, PT ;  /* 0x000000070400720c */ /* 0x080fe20003f26270 */
[----:B------:R-:W-:Y:S01]  /*14e0*/  UMOV UR9, 0x40000040 ;  /* 0x4000004000097882 */ /* 0x000fe20000000000 */
[----:B------:R-:W-:Y:S01]  /*14f0*/  UMOV UR11, 0x40000040 ;  /* 0x40000040000b7882 */ /* 0x000fe20000000000 */
[----:B------:R-:W-:Y:S01]  /*1500*/  UIADD3 UR12, UR32, 0x6, URZ ;  /* 0x00000006200c7890 */ /* 0x000fe2000fffe03f */
[C---:B------:R-:W-:Y:S01]  /*1510*/  IADD3 R0, R22.reuse, 0x10, RZ ;  /* 0x0000001016007810 */ /* 0x040fe20007ffe0ff */
[----:B------:R-:W-:Y:S01]  /*1520*/  UIADD3 UR14, UR34, 0x6, URZ ;  /* 0x00000006220e7890 */ /* 0x000fe2000fffe03f */
[C---:B------:R-:W-:Y:S01]  /*1530*/  IADD3 R4, R22.reuse, 0x11, RZ ;  /* 0x0000001116047810 */ /* 0x040fe20007ffe0ff */
[----:B------:R-:W-:Y:S01]  /*1540*/  UMOV UR13, 0x40000040 ;  /* 0x40000040000d7882 */ /* 0x000fe20000000000 */
[----:B------:R-:W-:Y:S01]  /*1550*/  UMOV UR15, 0x40000040 ;  /* 0x40000040000f7882 */ /* 0x000fe20000000000 */
[----:B------:R-:W-:Y:S01]  /*1560*/  UIADD3 UR16, UR32, 0x200, URZ ;  /* 0x0000020020107890 */ /* 0x000fe2000fffe03f */
[-C--:B------:R-:W-:Y:S01]  /*1570*/  ISETP.GE.AND P6, PT, R22, R7.reuse, PT ;  /* 0x000000071600720c */ /* 0x080fe20003fc6270 */
[----:B------:R-:W-:Y:S01]  /*1580*/  UIADD3 UR18, UR34, 0x400, URZ ;  /* 0x0000040022127890 */ /* 0x000fe2000fffe03f */
[-C--:B------:R-:W-:Y:S01]  /*1590*/  ISETP.GE.AND P3, PT, R0, R7.reuse, PT ;  /* 0x000000070000720c */ /* 0x080fe20003f66270 */
[----:B------:R-:W-:Y:S01]  /*15a0*/  UMOV UR17, 0x40000040 ;  /* 0x4000004000117882 */ /* 0x000fe20000000000 */
[----:B------:R-:W-:Y:S01]  /*15b0*/  UMOV UR19, 0x40000040 ;  /* 0x4000004000137882 */ /* 0x000fe20000000000 */
[----:B------:R-:W-:Y:S01]  /*15c0*/  UIADD3 UR20, UR32, 0x202, URZ ;  /* 0x0000020220147890 */ /* 0x000fe2000fffe03f */
[----:B------:R-:W-:Y:S01]  /*15d0*/  VIADD R0, R22, 0x18 ;  /* 0x0000001816007836 */ /* 0x000fe20000000000 */
[----:B------:R-:W-:Y:S01]  /*15e0*/  UIADD3 UR22, UR34, 0x402, URZ ;  /* 0x0000040222167890 */ /* 0x000fe2000fffe03f */
[-C--:B------:R-:W-:Y:S01]  /*15f0*/  ISETP.GE.AND P4, PT, R4, R7.reuse, PT ;  /* 0x000000070400720c */ /* 0x080fe20003f86270 */
[----:B------:R-:W-:Y:S01]  /*1600*/  UMOV UR21, 0x40000040 ;  /* 0x4000004000157882 */ /* 0x000fe20000000000 */
[----:B------:R-:W-:Y:S01]  /*1610*/  UMOV UR23, 0x40000040 ;  /* 0x4000004000177882 */ /* 0x000fe20000000000 */
[----:B------:R-:W-:Y:S01]  /*1620*/  UIADD3 UR24, UR32, 0x204, URZ ;  /* 0x0000020420187890 */ /* 0x000fe2000fffe03f */
[----:B------:R-:W-:Y:S01]  /*1630*/  IADD3 R4, R22, 0x20, RZ ;  /* 0x0000002016047810 */ /* 0x000fe20007ffe0ff */
[----:B------:R-:W-:Y:S01]  /*1640*/  UIADD3 UR26, UR34, 0x404, URZ ;  /* 0x00000404221a7890 */ /* 0x000fe2000fffe03f */
[----:B------:R-:W-:Y:S01]  /*1650*/  ISETP.GE.AND P2, PT, R6, R7, PT ;  /* 0x000000070600720c */ /* 0x000fe20003f46270 */
[----:B------:R-:W-:Y:S01]  /*1660*/  UMOV UR25, 0x40000040 ;  /* 0x4000004000197882 */ /* 0x000fe20000000000 */
[----:B------:R-:W-:Y:S01]  /*1670*/  UMOV UR27, 0x40000040 ;  /* 0x40000040001b7882 */ /* 0x000fe20000000000 */
[----:B------:R-:W-:-:S02]  /*1680*/  UIADD3 UR28, UR32, 0x206, URZ ;  /* 0x00000206201c7890 */ /* 0x000fc4000fffe03f */
[----:B------:R-:W-:Y:S01]  /*1690*/  UIADD3 UR30, UR34, 0x406, URZ ;  /* 0x00000406221e7890 */ /* 0x000fe2000fffe03f */
[----:B------:R-:W-:Y:S01]  /*16a0*/  UMOV UR29, 0x40000040 ;  /* 0x40000040001d7882 */ /* 0x000fe20000000000 */
[----:B------:R-:W-:Y:S01]  /*16b0*/  UMOV UR31, 0x40000040 ;  /* 0x40000040001f7882 */ /* 0x000fe20000000000 */
[----:B------:R-:W-:-:S04]  /*16c0*/  UIADD3 UR37, UR37, 0x1, URZ ;  /* 0x0000000125257890 */ /* 0x000fc8000fffe03f */
[----:B------:R-:W-:Y:S01]  /*16d0*/  UISETP.NE.AND UP0, UPT, UR37, 0x5, UPT ;  /* 0x000000052500788c */ /* 0x000fe2000bf05270 */
[----:B------:R-:W-:Y:S02]  /*16e0*/  WARPGROUP.DEPBAR.LE gsb0, 0x0 ;  /* 0x00008000000079c5 */ /* 0x000fe40000010000 */
[----:B------:R-:W-:-:S06]  /*16f0*/  WARPGROUP.ARRIVE ;  /* 0x00000000000079c5 */ /* 0x000fcc0000000000 */
[----:B------:R-:W-:Y:S01]  /*1700*/  HGMMA.64x128x16.F32 R24, gdesc[UR4], R24, gsb0 ;  /* 0x01e00000041879f0 */ /* 0x000fe20008000818 */
[----:B------:R-:W-:Y:S02]  /*1710*/  ULDC UR6, c[0x0][0x604] ;  /* 0x0001810000067ab9 */ /* 0x000fe40000000800 */
[----:B------:R-:W-:Y:S02]  /*1720*/  WARPGROUP.DEPBAR.LE gsb0, 0x0 ;  /* 0x00008000000079c5 */ /* 0x000fe40000010000 */
[----:B------:R-:W-:-:S07]  /*1730*/  WARPGROUP.ARRIVE ;  /* 0x00000000000079c5 */ /* 0x000fce0000000000 */
[----:B------:R-:W-:Y:S03]  /*1740*/  HGMMA.64x128x16.F32 R24, gdesc[UR8], R24, gsb0 ;  /* 0x01e00000081879f0 */ /* 0x000fe60008000818 */
        /* <DEDUP_REMOVED lines=16> */
[----:B------:R-:W-:Y:S02]  /*1850*/  FSEL R24, R24, -INF , !P6 ;  /* 0xff80000018187808 */ /* 0x000fe40007000000 */
[----:B------:R-:W-:Y:S02]  /*1860*/  FSEL R25, R25, -INF , !P5 ;  /* 0xff80000019197808 */ /* 0x000fe40006800000 */
[----:B------:R-:W-:Y:S02]  /*1870*/  FSEL R26, R26, -INF , !P6 ;  /* 0xff8000001a1a7808 */ /* 0x000fe40007000000 */
[----:B------:R-:W-:-:S02]  /*1880*/  FSEL R28, R28, -INF , !P1 ;  /* 0xff8000001c1c7808 */ /* 0x000fc40004800000 */
[----:B------:R-:W-:Y:S02]  /*1890*/  FSEL R30, R30, -INF , !P1 ;  /* 0xff8000001e1e7808 */ /* 0x000fe40004800000 */
[-C--:B------:R-:W-:Y:S02]  /*18a0*/  ISETP.GE.AND P6, PT, R0, R7.reuse, PT ;  /* 0x000000070000720c */ /* 0x080fe40003fc6270 */
[----:B------:R-:W-:Y:S02]  /*18b0*/  ISETP.GE.AND P1, PT, R4, R7, PT ;  /* 0x000000070400720c */ /* 0x000fe40003f26270 */
[C---:B------:R-:W-:Y:S02]  /*18c0*/  IADD3 R0, R22.reuse, 0x19, RZ ;  /* 0x0000001916007810 */ /* 0x040fe40007ffe0ff */
[----:B------:R-:W-:Y:S02]  /*18d0*/  IADD3 R4, R22, 0x28, RZ ;  /* 0x0000002816047810 */ /* 0x000fe40007ffe0ff */
[----:B------:R-:W-:-:S02]  /*18e0*/  FMNMX R3, R24, R25, !PT ;  /* 0x0000001918037209 */ /* 0x000fc40007800000 */
[----:B------:R-:W-:Y:S02]  /*18f0*/  FSEL R27, R27, -INF , !P5 ;  /* 0xff8000001b1b7808 */ /* 0x000fe40006800000 */
[----:B------:R-:W-:Y:S02]  /*1900*/  FSEL R32, R32, -INF , !P3 ;  /* 0xff80000020207808 */ /* 0x000fe40005800000 */
[----:B------:R-:W-:Y:S02]  /*1910*/  FSEL R34, R34, -INF , !P3 ;  /* 0xff80000022227808 */ /* 0x000fe40005800000 */
[-C--:B------:R-:W-:Y:S01]  /*1920*/  ISETP.GE.AND P5, PT, R0, R7.reuse, PT ;  /* 0x000000070000720c */ /* 0x080fe20003fa6270 */
[----:B------:R-:W-:Y:S01]  /*1930*/  VIADD R0, R22, 0x21 ;  /* 0x0000002116007836 */ /* 0x000fe20000000000 */
[----:B------:R-:W-:Y:S02]  /*1940*/  ISETP.GE.AND P3, PT, R4, R7, PT ;  /* 0x000000070400720c */ /* 0x000fe40003f66270 */
[----:B------:R-:W-:-:S02]  /*1950*/  FSEL R29, R29, -INF , !P2 ;  /* 0xff8000001d1d7808 */ /* 0x000fc40005000000 */
[----:B------:R-:W-:Y:S02]  /*1960*/  FMNMX R4, R28, R3, !PT ;  /* 0x000000031c047209 */ /* 0x000fe40007800000 */
[----:B------:R-:W-:Y:S02]  /*1970*/  FSEL R31, R31, -INF , !P2 ;  /* 0xff8000001f1f7808 */ /* 0x000fe40005000000 */
[----:B------:R-:W-:Y:S02]  /*1980*/  FMNMX R3, R29, R4, !PT ;  /* 0x000000041d037209 */ /* 0x000fe40007800000 */
[----:B------:R-:W-:Y:S02]  /*1990*/  ISETP.GE.AND P2, PT, R0, R7, PT ;  /* 0x000000070000720c */ /* 0x000fe40003f46270 */
[----:B------:R-:W-:Y:S02]  /*19a0*/  IADD3 R0, R22, 0x29, RZ ;  /* 0x0000002916007810 */ /* 0x000fe40007ffe0ff */
[----:B------:R-:W-:-:S02]  /*19b0*/  FSEL R33, R33, -INF , !P4 ;  /* 0xff80000021217808 */ /* 0x000fc40006000000 */
[----:B------:R-:W-:Y:S02]  /*19c0*/  FMNMX R4, R32, R3, !PT ;  /* 0x0000000320047209 */ /* 0x000fe40007800000 */
[----:B------:R-:W-:Y:S02]  /*19d0*/  FSEL R35, R35, -INF , !P4 ;  /* 0xff80000023237808 */ /* 0x000fe40006000000 */
[----:B------:R-:W-:Y:S01]  /*19e0*/  ISETP.GE.AND P4, PT, R0, R7, PT ;  /* 0x000000070000720c */ /* 0x000fe20003f86270 */
[----:B------:R-:W-:Y:S01]  /*19f0*/  VIADD R0, R22, 0x30 ;  /* 0x0000003016007836 */ /* 0x000fe20000000000 */
[----:B------:R-:W-:Y:S02]  /*1a00*/  FSEL R36, R36, -INF , !P6 ;  /* 0xff80000024247808 */ /* 0x000fe40007000000 */
[----:B------:R-:W-:Y:S02]  /*1a10*/  FMNMX R3, R33, R4, !PT ;  /* 0x0000000421037209 */ /* 0x000fe40007800000 */
[----:B------:R-:W-:-:S02]  /*1a20*/  FSEL R38, R38, -INF , !P6 ;  /* 0xff80000026267808 */ /* 0x000fc40007000000 */
[----:B------:R-:W-:Y:S02]  /*1a30*/  ISETP.GE.AND P6, PT, R0, R7, PT ;  /* 0x000000070000720c */ /* 0x000fe40003fc6270 */
[----:B------:R-:W-:Y:S02]  /*1a40*/  FSEL R37, R37, -INF , !P5 ;  /* 0xff80000025257808 */ /* 0x000fe40006800000 */
[----:B------:R-:W-:Y:S02]  /*1a50*/  FMNMX R4, R36, R3, !PT ;  /* 0x0000000324047209 */ /* 0x000fe40007800000 */
[----:B------:R-:W-:Y:S02]  /*1a60*/  IADD3 R0, R22, 0x31, RZ ;  /* 0x0000003116007810 */ /* 0x000fe40007ffe0ff */
[----:B------:R-:W-:Y:S02]  /*1a70*/  FSEL R39, R39, -INF , !P5 ;  /* 0xff80000027277808 */ /* 0x000fe40006800000 */
[----:B------:R-:W-:-:S02]  /*1a80*/  FSEL R40, R40, -INF , !P1 ;  /* 0xff80000028287808 */ /* 0x000fc40004800000 */
[----:B------:R-:W-:Y:S02]  /*1a90*/  FMNMX R3, R37, R4, !PT ;  /* 0x0000000425037209 */ /* 0x000fe40007800000 */
[----:B------:R-:W-:Y:S02]  /*1aa0*/  ISETP.GE.AND P5, PT, R0, R7, PT ;  /* 0x000000070000720c */ /* 0x000fe40003fa6270 */
[----:B------:R-:W-:Y:S02]  /*1ab0*/  IADD3 R0, R22, 0x38, RZ ;  /* 0x0000003816007810 */ /* 0x000fe40007ffe0ff */
[----:B------:R-:W-:Y:S02]  /*1ac0*/  FSEL R41, R41, -INF , !P2 ;  /* 0xff80000029297808 */ /* 0x000fe40005000000 */
[----:B------:R-:W-:Y:S02]  /*1ad0*/  FMNMX R4, R40, R3, !PT ;  /* 0x0000000328047209 */ /* 0x000fe40007800000 */
[----:B------:R-:W-:-:S02]  /*1ae0*/  FSEL R42, R42, -INF , !P1 ;  /* 0xff8000002a2a7808 */ /* 0x000fc40004800000 */
[-C--:B------:R-:W-:Y:S01]  /*1af0*/  ISETP.GE.AND P1, PT, R0, R7.reuse, PT ;  /* 0x000000070000720c */ /* 0x080fe20003f26270 */
[----:B------:R-:W-:Y:S01]  /*1b00*/  VIADD R0, R22, 0x39 ;  /* 0x0000003916007836 */ /* 0x000fe20000000000 */
[----:B------:R-:W-:Y:S02]  /*1b10*/  FSEL R44, R44, -INF , !P3 ;  /* 0xff8000002c2c7808 */ /* 0x000fe40005800000 */
[----:B------:R-:W-:Y:S02]  /*1b20*/  FMNMX R3, R41, R4, !PT ;  /* 0x0000000429037209 */ /* 0x000fe40007800000 */
[----:B------:R-:W-:Y:S02]  /*1b30*/  FSEL R43, R43, -INF , !P2 ;  /* 0xff8000002b2b7808 */ /* 0x000fe40005000000 */
[----:B------:R-:W-:Y:S02]  /*1b40*/  ISETP.GE.AND P2, PT, R0, R7, PT ;  /* 0x000000070000720c */ /* 0x000fe40003f46270 */
[----:B------:R-:W-:-:S02]  /*1b50*/  FSEL R45, R45, -INF , !P4 ;  /* 0xff8000002d2d7808 */ /* 0x000fc40006000000 */
[----:B------:R-:W-:Y:S02]  /*1b60*/  FMNMX R4, R44, R3, !PT ;  /* 0x000000032c047209 */ /* 0x000fe40007800000 */
[----:B------:R-:W-:Y:S02]  /*1b70*/  IADD3 R0, R22, 0x40, RZ ;  /* 0x0000004016007810 */ /* 0x000fe40007ffe0ff */
[----:B------:R-:W-:Y:S02]  /*1b80*/  FSEL R46, R46, -INF , !P3 ;  /* 0xff8000002e2e7808 */ /* 0x000fe40005800000 */
[----:B------:R-:W-:Y:S02]  /*1b90*/  FSEL R48, R48, -INF , !P6 ;  /* 0xff80000030307808 */ /* 0x000fe40007000000 */
[----:B------:R-:W-:Y:S02]  /*1ba0*/  FMNMX R3, R45, R4, !PT ;  /* 0x000000042d037209 */ /* 0x000fe40007800000 */
[----:B------:R-:W-:-:S02]  /*1bb0*/  ISETP.GE.AND P3, PT, R0, R7, PT ;  /* 0x000000070000720c */ /* 0x000fc40003f66270 */
[----:B------:R-:W-:Y:S02]  /*1bc0*/  IADD3 R0, R22, 0x41, RZ ;  /* 0x0000004116007810 */ /* 0x000fe40007ffe0ff */
[----:B------:R-:W-:Y:S02]  /*1bd0*/  FSEL R49, R49, -INF , !P5 ;  /* 0xff80000031317808 */ /* 0x000fe40006800000 */
[----:B------:R-:W-:Y:S02]  /*1be0*/  FMNMX R4, R48, R3, !PT ;  /* 0x0000000330047209 */ /* 0x000fe40007800000 */
[----:B------:R-:W-:Y:S02]  /*1bf0*/  FSEL R47, R47, -INF , !P4 ;  /* 0xff8000002f2f7808 */ /* 0x000fe40006000000 */
[----:B------:R-:W-:Y:S01]  /*1c00*/  ISETP.GE.AND P4, PT, R0, R7, PT ;  /* 0x000000070000720c */ /* 0x000fe20003f86270 */
[----:B------:R-:W-:Y:S01]  /*1c10*/  VIADD R0, R22, 0x48 ;  /* 0x0000004816007836 */ /* 0x000fe20000000000 */
[----:B------:R-:W-:-:S02]  /*1c20*/  FSEL R52, R52, -INF , !P1 ;  /* 0xff80000034347808 */ /* 0x000fc40004800000 */
[----:B------:R-:W-:Y:S02]  /*1c30*/  FMNMX R3, R49, R4, !PT ;  /* 0x0000000431037209 */ /* 0x000fe40007800000 */
[----:B------:R-:W-:Y:S02]  /*1c40*/  FSEL R50, R50, -INF , !P6 ;  /* 0xff80000032327808 */ /* 0x000fe40007000000 */
[----:B------:R-:W-:Y:S02]  /*1c50*/  ISETP.GE.AND P6, PT, R0, R7, PT ;  /* 0x000000070000720c */ /* 0x000fe40003fc6270 */
[----:B------:R-:W-:Y:S02]  /*1c60*/  FSEL R53, R53, -INF , !P2 ;  /* 0xff80000035357808 */ /* 0x000fe40005000000 */
[----:B------:R-:W-:Y:S02]  /*1c70*/  FMNMX R4, R52, R3, !PT ;  /* 0x0000000334047209 */ /* 0x000fe40007800000 */
[----:B------:R-:W-:-:S02]  /*1c80*/  IADD3 R0, R22, 0x49, RZ ;  /* 0x0000004916007810 */ /* 0x000fc40007ffe0ff */
[----:B------:R-:W-:Y:S02]  /*1c90*/  FSEL R51, R51, -INF , !P5 ;  /* 0xff80000033337808 */ /* 0x000fe40006800000 */
        /* <DEDUP_REMOVED lines=24> */
[----:B------:R-:W-:Y:S02]  /*1e20*/  IADD3 R4, R22, 0x61, RZ ;  /* 0x0000006116047810 */ /* 0x000fe40007ffe0ff */
[-C--:B------:R-:W-:Y:S01]  /*1e30*/  ISETP.GE.AND P4, PT, R0, R7.reuse, PT ;  /* 0x000000070000720c */ /* 0x080fe20003f86270 */
[----:B------:R-:W-:Y:S01]  /*1e40*/  VIADD R0, R22, 0x60 ;  /* 0x0000006016007836 */ /* 0x000fe20000000000 */
[----:B------:R-:W-:Y:S02]  /*1e50*/  FSEL R68, R68, -INF , !P3 ;  /* 0xff80000044447808 */ /* 0x000fe40005800000 */
[----:B------:R-:W-:Y:S02]  /*1e60*/  FMNMX R3, R65, R6, !PT ;  /* 0x0000000641037209 */ /* 0x000fe40007800000 */
[----:B------:R-:W-:Y:S02]  /*1e70*/  ISETP.GE.AND P0, PT, R4, R7, PT ;  /* 0x000000070400720c */ /* 0x000fe40003f06270 */
[----:B------:R-:W-:-:S02]  /*1e80*/  IADD3 R4, R22, 0x68, RZ ;  /* 0x0000006816047810 */ /* 0x000fc40007ffe0ff */
[----:B------:R-:W-:Y:S02]  /*1e90*/  FSEL R62, R62, -INF , !P6 ;  /* 0xff8000003e3e7808 */ /* 0x000fe40007000000 */
[----:B------:R-:W-:Y:S02]  /*1ea0*/  ISETP.GE.AND P6, PT, R0, R7, PT ;  /* 0x000000070000720c */ /* 0x000fe40003fc6270 */
        /* <DEDUP_REMOVED lines=25> */
[----:B------:R-:W-:Y:S02]  /*2040*/  IADD3 R6, R22, 0x79, RZ ;  /* 0x0000007916067810 */ /* 0x000fe40007ffe0ff */
[----:B------:R-:W-:Y:S02]  /*2050*/  FSEL R81, R81, -INF , !P4 ;  /* 0xff80000051517808 */ /* 0x000fe40006000000 */
[----:B------:R-:W-:Y:S02]  /*2060*/  FMNMX R8, R80, R3, !PT ;  /* 0x0000000350087209 */ /* 0x000fe40007800000 */
[----:B------:R-:W-:Y:S02]  /*2070*/  ISETP.GE.AND P5, PT, R4, R7, PT ;  /* 0x000000070400720c */ /* 0x000fe40003fa6270 */
[----:B------:R-:W-:Y:S02]  /*2080*/  FMNMX R3, R81, R8, !PT ;  /* 0x0000000851037209 */ /* 0x000fe40007800000 */
[----:B------:R-:W-:-:S02]  /*2090*/  FSEL R84, R84, -INF , !P5 ;  /* 0xff80000054547808 */ /* 0x000fc40006800000 */
[----:B------:R-:W-:Y:S02]  /*20a0*/  ISETP.GE.AND P6, PT, R6, R7, PT ;  /* 0x000000070600720c */ /* 0x000fe40003fc6270 */
[----:B------:R-:W-:Y:S02]  /*20b0*/  FMNMX R4, R84, R3, !PT ;  /* 0x0000000354047209 */ /* 0x000fe40007800000 */
[----:B------:R-:W-:Y:S02]  /*20c0*/  FSEL R85, R85, -INF , !P6 ;  /* 0xff80000055557808 */ /* 0x000fe40007000000 */
[----:B------:R-:W-:Y:S02]  /*20d0*/  P2R R9, PR, RZ, 0x2 ;  /* 0x00000002ff097803 */ /* 0x000fe40000000000 */
[----:B------:R-:W-:Y:S02]  /*20e0*/  FMNMX R4, R85, R4, !PT ;  /* 0x0000000455047209 */ /* 0x000fe40007800000 */
[----:B------:R-:W-:-:S02]  /*20f0*/  P2R R10, PR, RZ, 0x1 ;  /* 0x00000001ff0a7803 */ /* 0x000fc40000000000 */
[----:B------:R-:W-:Y:S01]  /*2100*/  ISETP.GE.AND P0, PT, R0, R7, PT ;  /* 0x000000070000720c */ /* 0x000fe20003f06270 */
[----:B------:R-:W1:Y:S01]  /*2110*/  SHFL.BFLY PT, R3, R4, 0x1, 0x1f ;  /* 0x0c201f0004037f89 */ /* 0x000e6200000e0000 */
[----:B------:R-:W-:Y:S02]  /*2120*/  FSEL R82, R82, -INF , !P3 ;  /* 0xff80000052527808 */ /* 0x000fe40005800000 */
[----:B------:R-:W-:Y:S02]  /*2130*/  FSEL R74, R74, -INF , !P0 ;  /* 0xff8000004a4a7808 */ /* 0x000fe40004000000 */
[----:B------:R-:W-:Y:S02]  /*2140*/  ISETP.NE.AND P0, PT, R10, RZ, PT ;  /* 0x000000ff0a00720c */ /* 0x000fe40003f05270 */
[----:B------:R-:W-:Y:S02]  /*2150*/  FSEL R83, R83, -INF , !P4 ;  /* 0xff80000053537808 */ /* 0x000fe40006000000 */
[----:B------:R-:W-:-:S02]  /*2160*/  FSEL R75, R75, -INF , !P0 ;  /* 0xff8000004b4b7808 */ /* 0x000fc40004000000 */
[----:B------:R-:W-:Y:S02]  /*2170*/  ISETP.NE.AND P0, PT, R11, RZ, PT ;  /* 0x000000ff0b00720c */ /* 0x000fe40003f05270 */
[----:B------:R-:W-:Y:S02]  /*2180*/  FSEL R79, R79, -INF , !P2 ;  /* 0xff8000004f4f7808 */ /* 0x000fe40005000000 */
[----:B------:R-:W-:Y:S02]  /*2190*/  FSEL R87, R87, -INF , !P6 ;  /* 0xff80000057577808 */ /* 0x000fe40007000000 */
[----:B------:R-:W-:Y:S02]  /*21a0*/  FSEL R86, R86, -INF , !P5 ;  /* 0xff80000056567808 */ /* 0x000fe40006800000 */
[----:B-1----:R-:W-:-:S05]  /*21b0*/  FMNMX R3, R4, R3, !PT ;  /* 0x0000000304037209 */ /* 0x002fca0007800000 */
[----:B------:R-:W1:Y:S02]  /*21c0*/  SHFL.BFLY PT, R6, R3, 0x2, 0x1f ;  /* 0x0c401f0003067f89 */ /* 0x000e6400000e0000 */
[----:B-1----:R-:W-:Y:S02]  /*21d0*/  FMNMX R5, R3, R6, !PT ;  /* 0x0000000603057209 */ /* 0x002fe40007800000 */
[----:B------:R-:W-:Y:S02]  /*21e0*/  FMNMX R3, R26, R27, !PT ;  /* 0x0000001b1a037209 */ /* 0x000fe40007800000 */
[----:B------:R-:W-:-:S04]  /*21f0*/  FSETP.NEU.AND P1, PT, R5, -INF , PT ;  /* 0xff8000000500780b */ /* 0x000fc80003f2d000 */
[----:B------:R-:W-:Y:S02]  /*2200*/  FSEL R0, R5, RZ, P1 ;  /* 0x000000ff05007208 */ /* 0x000fe40000800000 */
[----:B------:R-:W-:-:S03]  /*2210*/  ISETP.NE.AND P1, PT, R9, RZ, PT ;  /* 0x000000ff0900720c */ /* 0x000fc60003f25270 */
[----:B------:R-:W-:Y:S01]  /*2220*/  FMUL R20, R0, UR6 ;  /* 0x0000000600147c20 */ /* 0x000fe20008400000 */
[----:B------:R-:W-:Y:S02]  /*2230*/  FSEL R78, R78, -INF , !P1 ;  /* 0xff8000004e4e7808 */ /* 0x000fe40004800000 */
[----:B------:R-:W-:Y:S01]  /*2240*/  FMNMX R0, R30, R3, !PT ;  /* 0x000000031e007209 */ /* 0x000fe20007800000 */
[--C-:B------:R-:W-:Y:S01]  /*2250*/  FFMA R24, R24, UR6, -R20.reuse ;  /* 0x0000000618187c23 */ /* 0x100fe20008000814 */
[--C-:B------:R-:W-:Y:S01]  /*2260*/  FFMA R4, R28, UR6, -R20.reuse ;  /* 0x000000061c047c23 */ /* 0x100fe20008000814 */
[--C-:B------:R-:W-:Y:S01]  /*2270*/  FFMA R8, R36, UR6, -R20.reuse ;  /* 0x0000000624087c23 */ /* 0x100fe20008000814 */
[----:B------:R-:W-:Y:S01]  /*2280*/  FMNMX R3, R31, R0, !PT ;  /* 0x000000001f037209 */ /* 0x000fe20007800000 */
[--C-:B------:R-:W-:Y:S01]  /*2290*/  FFMA R11, R29, UR6, -R20.reuse ;  /* 0x000000061d0b7c23 */ /* 0x100fe20008000814 */
[----:B------:R-:W-:Y:S01]  /*22a0*/  FSETP.GEU.AND P1, PT, R24, -126, PT ;  /* 0xc2fc00001800780b */ /* 0x000fe20003f2e000 */
        /* <DEDUP_REMOVED lines=12> */
[----:B------:R-:W-:Y:S01]  /*2370*/  @!P1 FMUL R24, R24, 0.5 ;  /* 0x3f00000018189820 */ /* 0x000fe20000400000 */
[----:B------:R-:W-:Y:S01]  /*2380*/  FMNMX R3, R39, R0, !PT ;  /* 0x0000000027037209 */ /* 0x000fe20007800000 */
[--C-:B------:R-:W-:Y:S01]  /*2390*/  FFMA R15, R37, UR6, -R20.reuse ;  /* 0x00000006250f7c23 */ /* 0x100fe20008000814 */
[----:B------:R-:W-:Y:S01]  /*23a0*/  FSETP.GEU.AND P6, PT, R13, -126, PT ;  /* 0xc2fc00000d00780b */ /* 0x000fe20003fce000 */
[----:B------:R-:W-:Y:S01]  /*23b0*/  @!P3 FMUL R4, R4, 0.5 ;  /* 0x3f0000000404b820 */ /* 0x000fe20000400000 */
[----:B------:R-:W-:Y:S01]  /*23c0*/  FMNMX R0, R42, R3, !PT ;  /* 0x000000032a007209 */ /* 0x000fe20007800000 */
[----:B------:R-:W1:Y:S01]  /*23d0*/  MUFU.EX2 R24, R24 ;  /* 0x0000001800187308 */ /* 0x000e620000000800 */
[----:B------:R-:W-:Y:S01]  /*23e0*/  FSETP.GEU.AND P5, PT, R28, -126, PT ;  /* 0xc2fc00001c00780b */ /* 0x000fe20003fae000 */
[----:B------:R-:W-:Y:S01]  /*23f0*/  @!P4 FMUL R11, R11, 0.5 ;  /* 0x3f0000000b0bc820 */ /* 0x000fe20000400000 */
[----:B------:R-:W-:Y:S01]  /*2400*/  FMNMX R3, R43, R0, !PT ;  /* 0x000000002b037209 */ /* 0x000fe20007800000 */
[--C-:B------:R-:W-:Y:S01]  /*2410*/  FFMA R23, R45, UR6, -R20.reuse ;  /* 0x000000062d177c23 */ /* 0x100fe20008000814 */
[--C-:B------:R-:W-:Y:S01]  /*2420*/  FFMA R10, R44, UR6, -R20.reuse ;  /* 0x000000062c0a7c23 */ /* 0x100fe20008000814 */
[----:B------:R-:W-:Y:S01]  /*2430*/  @!P2 FMUL R9, R9, 0.5 ;  /* 0x3f0000000909a820 */ /* 0x000fe20000400000 */
[----:B------:R-:W-:Y:S01]  /*2440*/  FMNMX R0, R46, R3, !PT ;  /* 0x000000032e007209 */ /* 0x000fe20007800000 */
[----:B------:R-:W2:Y:S01]  /*2450*/  MUFU.EX2 R4, R4 ;  /* 0x0000000400047308 */ /* 0x000ea20000000800 */
[--C-:B------:R-:W-:Y:S01]  /*2460*/  FFMA R12, R52, UR6, -R20.reuse ;  /* 0x00000006340c7c23 */ /* 0x100fe20008000814 */
[----:B------:R-:W-:Y:S01]  /*2470*/  @!P6 FMUL R13, R13, 0.5 ;  /* 0x3f0000000d0de820 */ /* 0x000fe20000400000 */
[----:B------:R-:W-:Y:S01]  /*2480*/  FMNMX R3, R47, R0, !PT ;  /* 0x000000002f037209 */ /* 0x000fe20007800000 */
[--C-:B------:R-:W-:Y:S01]  /*2490*/  FFMA R37, R60, UR6, -R20.reuse ;  /* 0x000000063c257c23 */ /* 0x100fe20008000814 */
[--C-:B------:R-:W-:Y:S01]  /*24a0*/  FFMA R29, R53, UR6, -R20.reuse ;  /* 0x00000006351d7c23 */ /* 0x100fe20008000814 */
[----:B------:R-:W-:Y:S01]  /*24b0*/  @!P5 FMUL R28, R28, 0.5 ;  /* 0x3f0000001c1cd820 */ /* 0x000fe20000400000 */
[----:B------:R-:W-:Y:S01]  /*24c0*/  FMNMX R0, R50, R3, !PT ;  /* 0x0000000332007209 */ /* 0x000fe20007800000 */
[----:B------:R-:W3:Y:S01]  /*24d0*/  MUFU.EX2 R11, R11 ;  /* 0x0000000b000b7308 */ /* 0x000ee20000000800 */
[----:B-1----:R-:W-:Y:S01]  /*24e0*/  @!P1 FMUL R24, R24, R24 ;  /* 0x0000001818189220 */ /* 0x002fe20000400000 */
[----:B------:R-:W-:Y:S01]  /*24f0*/  FSETP.GEU.AND P1, PT, R8, -126, PT ;  /* 0xc2fc00000800780b */ /* 0x000fe20003f2e000 */
[--C-:B------:R-:W-:Y:S01]  /*2500*/  FFMA R25, R49, UR6, -R20.reuse ;  /* 0x0000000631197c23 */ /* 0x100fe20008000814 */
[----:B------:R-:W-:Y:S01]  /*2510*/  FMNMX R3, R51, R0, !PT ;  /* 0x0000000033037209 */ /* 0x000fe20007800000 */
[--C-:B------:R-:W-:Y:S01]  /*2520*/  FFMA R40, R57, UR6, -R20.reuse ;  /* 0x0000000639287c23 */ /* 0x100fe20008000814 */
[--C-:B------:R-:W-:Y:S01]  /*2530*/  FFMA R33, R56, UR6, -R20.reuse ;  /* 0x0000000638217c23 */ /* 0x100fe20008000814 */
[--C-:B------:R-:W-:Y:S01]  /*2540*/  FFMA R64, R64, UR6, -R20.reuse ;  /* 0x0000000640407c23 */ /* 0x100fe20008000814 */
[----:B------:R-:W1:Y:S01]  /*2550*/  MUFU.EX2 R9, R9 ;  /* 0x0000000900097308 */ /* 0x000e620000000800 */
[----:B------:R-:W-:Y:S01]  /*2560*/  FMNMX R0, R54, R3, !PT ;  /* 0x0000000336007209 */ /* 0x000fe20007800000 */
[----:B--2---:R-:W-:Y:S01]  /*2570*/  @!P3 FMUL R4, R4, R4 ;  /* 0x000000040404b220 */ /* 0x004fe20000400000 */
[----:B------:R-:W-:Y:S01]  /*2580*/  FSETP.GEU.AND P3, PT, R32, -126, PT ;  /* 0xc2fc00002000780b */ /* 0x000fe20003f6e000 */
[--C-:B------:R-:W-:Y:S01]  /*2590*/  FFMA R72, R72, UR6, -R20.reuse ;  /* 0x0000000648487c23 */ /* 0x100fe20008000814 */
[----:B------:R-:W-:Y:S01]  /*25a0*/  FMNMX R3, R55, R0, !PT ;  /* 0x0000000037037209 */ /* 0x000fe20007800000 */
[--C-:B------:R-:W-:Y:S01]  /*25b0*/  FFMA R65, R65, UR6, -R20.reuse ;  /* 0x0000000641417c23 */ /* 0x100fe20008000814 */
[----:B------:R-:W-:Y:S01]  /*25c0*/  @!P1 FMUL R8, R8, 0.5 ;  /* 0x3f00000008089820 */ /* 0x000fe20000400000 */
[----:B------:R-:W2:Y:S01]  /*25d0*/  MUFU.EX2 R13, R13 ;  /* 0x0000000d000d7308 */ /* 0x000ea20000000800 */
[----:B---3--:R-:W-:Y:S01]  /*25e0*/  @!P4 FMUL R11, R11, R11 ;  /* 0x0000000b0b0bc220 */ /* 0x008fe20000400000 */
[----:B------:R-:W-:Y:S01]  /*25f0*/  FSETP.GEU.AND P4, PT, R21, -126, PT ;  /* 0xc2fc00001500780b */ /* 0x000fe20003f8e000 */
[--C-:B------:R-:W-:Y:S01]  /*2600*/  FFMA R14, R61, UR6, -R20.reuse ;  /* 0x000000063d0e7c23 */ /* 0x100fe20008000814 */
[----:B------:R-:W-:Y:S01]  /*2610*/  FMNMX R0, R58, R3, !PT ;  /* 0x000000033a007209 */ /* 0x000fe20007800000 */
[--C-:B------:R-:W-:Y:S01]  /*2620*/  FFMA R69, R69, UR6, -R20.reuse ;  /* 0x0000000645457c23 */ /* 0x100fe20008000814 */
[--C-:B------:R-:W-:Y:S01]  /*2630*/  FFMA R76, R76, UR6, -R20.reuse ;  /* 0x000000064c4c7c23 */ /* 0x100fe20008000814 */
[--C-:B------:R-:W-:Y:S01]  /*2640*/  FFMA R81, R81, UR6, -R20.reuse ;  /* 0x0000000651517c23 */ /* 0x100fe20008000814 */
[----:B------:R-:W3:Y:S01]  /*2650*/  MUFU.EX2 R8, R8 ;  /* 0x0000000800087308 */ /* 0x000ee20000000800 */
[----:B------:R-:W-:Y:S01]  /*2660*/  FMNMX R3, R59, R0, !PT ;  /* 0x000000003b037209 */ /* 0x000fe20007800000 */
[----:B-1----:R-:W-:Y:S01]  /*2670*/  @!P2 FMUL R9, R9, R9 ;  /* 0x000000090909a220 */ /* 0x002fe20000400000 */
[----:B------:R-:W-:Y:S01]  /*2680*/  FSETP.GEU.AND P2, PT, R15, -126, PT ;  /* 0xc2fc00000f00780b */ /* 0x000fe20003f4e000 */
[----:B------:R-:W-:Y:S01]  /*2690*/  @!P3 FMUL R32, R32, 0.5 ;  /* 0x3f0000002020b820 */ /* 0x000fe20000400000 */
[----:B------:R-:W-:Y:S01]  /*26a0*/  FMNMX R0, R62, R3, !PT ;  /* 0x000000033e007209 */ /* 0x000fe20007800000 */
[--C-:B------:R-:W-:Y:S01]  /*26b0*/  FFMA R77, R77, UR6, -R20.reuse ;  /* 0x000000064d4d7c23 */ /* 0x100fe20008000814 */
[----:B------:R-:W-:Y:S01]  /*26c0*/  @!P4 FMUL R21, R21, 0.5 ;  /* 0x3f0000001515c820 */ /* 0x000fe20000400000 */
[----:B------:R-:W1:Y:S01]  /*26d0*/  MUFU.EX2 R28, R28 ;  /* 0x0000001c001c7308 */ /* 0x000e620000000800 */
[----:B--2---:R-:W-:Y:S01]  /*26e0*/  @!P6 FMUL R13, R13, R13 ;  /* 0x0000000d0d0de220 */ /* 0x004fe20000400000 */
[----:B------:R-:W-:Y:S01]  /*26f0*/  FMNMX R3, R63, R0, !PT ;  /* 0x000000003f037209 */ /* 0x000fe20007800000 */
[--C-:B------:R-:W-:Y:S01]  /*2700*/  FFMA R68, R68, UR6, -R20.reuse ;  /* 0x0000000644447c23 */ /* 0x100fe20008000814 */
[----:B------:R-:W-:Y:S01]  /*2710*/  FSETP.GEU.AND P6, PT, R23, -126, PT ;  /* 0xc2fc00001700780b */ /* 0x000fe20003fce000 */
[--C-:B------:R-:W-:Y:S01]  /*2720*/  FFMA R73, R73, UR6, -R20.reuse ;  /* 0x0000000649497c23 */ /* 0x100fe20008000814 */
[----:B------:R-:W-:Y:S01]  /*2730*/  FMNMX R0, R66, R3, !PT ;  /* 0x0000000342007209 */ /* 0x000fe20007800000 */
[--C-:B------:R-:W-:Y:S01]  /*2740*/  FFMA R80, R80, UR6, -R20.reuse ;  /* 0x0000000650507c23 */ /* 0x100fe20008000814 */
[----:B------:R-:W2:Y:S01]  /*2750*/  MUFU.EX2 R32, R32 ;  /* 0x0000002000207308 */ /* 0x000ea20000000800 */
[----:B---3--:R-:W-:Y:S01]  /*2760*/  @!P1 FMUL R8, R8, R8 ;  /* 0x0000000808089220 */ /* 0x008fe20000400000 */
[----:B------:R-:W-:Y:S01]  /*2770*/  FSETP.GEU.AND P1, PT, R36, -126, PT ;  /* 0xc2fc00002400780b */ /* 0x000fe20003f2e000 */
[----:B------:R-:W-:Y:S01]  /*2780*/  @!P2 FMUL R15, R15, 0.5 ;  /* 0x3f0000000f0fa820 */ /* 0x000fe20000400000 */
[----:B------:R-:W-:Y:S01]  /*2790*/  FMNMX R3, R67, R0, !PT ;  /* 0x0000000043037209 */ /* 0x000fe20007800000 */
[--C-:B------:R-:W-:Y:S01]  /*27a0*/  FFMA R84, R84, UR6, -R20.reuse ;  /* 0x0000000654547c23 */ /* 0x100fe20008000814 */
[----:B------:R-:W-:-:S02]  /*27b0*/  FFMA R85, R85, UR6, -R20 ;  /* 0x0000000655557c23 */ /* 0x000fc40008000814 */
[----:B------:R-:W3:Y:S01]  /*27c0*/  MUFU.EX2 R21, R21 ;  /* 0x0000001500157308 */ /* 0x000ee20000000800 */
[----:B------:R-:W-:Y:S01]  /*27d0*/  FMNMX R0, R70, R3, !PT ;  /* 0x0000000346007209 */ /* 0x000fe20007800000 */
[----:B------:R-:W-:Y:S01]  /*27e0*/  @!P6 FMUL R23, R23, 0.5 ;  /* 0x3f0000001717e820 */ /* 0x000fe20000400000 */
[----:B-1----:R-:W-:Y:S01]  /*27f0*/  @!P5 FMUL R28, R28, R28 ;  /* 0x0000001c1c1cd220 */ /* 0x002fe20000400000 */
[----:B------:R-:W-:Y:S02]  /*2800*/  FSETP.GEU.AND P5, PT, R10, -126, PT ;  /* 0xc2fc00000a00780b */ /* 0x000fe40003fae000 */
[----:B------:R-:W-:Y:S01]  /*2810*/  FMNMX R3, R71, R0, !PT ;  /* 0x0000000047037209 */ /* 0x000fe20007800000 */
[----:B------:R-:W-:Y:S01]  /*2820*/  @!P1 FMUL R36, R36, 0.5 ;  /* 0x3f00000024249820 */ /* 0x000fe20000400000 */
[----:B------:R-:W1:Y:S01]  /*2830*/  MUFU.EX2 R15, R15 ;  /* 0x0000000f000f7308 */ /* 0x000e620000000800 */
[----:B--2---:R-:W-:Y:S01]  /*2840*/  @!P3 FMUL R32, R32, R32 ;  /* 0x000000202020b220 */ /* 0x004fe20000400000 */
[----:B------:R-:W-:-:S02]  /*2850*/  FMNMX R0, R74, R3, !PT ;  /* 0x000000034a007209 */ /* 0x000fc40007800000 */
[----:B------:R-:W-:Y:S02]  /*2860*/  FSETP.GEU.AND P3, PT, R12, -126, PT ;  /* 0xc2fc00000c00780b */ /* 0x000fe40003f6e000 */
[----:B------:R-:W-:Y:S02]  /*2870*/  FMNMX R3, R75, R0, !PT ;  /* 0x000000004b037209 */ /* 0x000fe40007800000 */
[----:B------:R-:W2:Y:S01]  /*2880*/  MUFU.EX2 R36, R36 ;  /* 0x0000002400247308 */ /* 0x000ea20000000800 */
[----:B---3--:R-:W-:Y:S01]  /*2890*/  @!P4 FMUL R21, R21, R21 ;  /* 0x000000151515c220 */ /* 0x008fe20000400000 */
[----:B------:R-:W-:Y:S01]  /*28a0*/  FSETP.GEU.AND P4, PT, R29, -126, PT ;  /* 0xc2fc00001d00780b */ /* 0x000fe20003f8e000 */
[----:B------:R-:W-:Y:S01]  /*28b0*/  @!P5 FMUL R10, R10, 0.5 ;  /* 0x3f0000000a0ad820 */ /* 0x000fe20000400000 */
[----:B------:R-:W-:-:S04]  /*28c0*/  FMNMX R0, R78, R3, !PT ;  /* 0x000000034e007209 */ /* 0x000fc80007800000 */
[----:B------:R-:W3:Y:S01]  /*28d0*/  MUFU.EX2 R23, R23 ;  /* 0x0000001700177308 */ /* 0x000ee20000000800 */
[----:B------:R-:W-:Y:S01]  /*28e0*/  FMNMX R3, R79, R0, !PT ;  /* 0x000000004f037209 */ /* 0x000fe20007800000 */
[----:B-1----:R-:W-:Y:S01]  /*28f0*/  @!P2 FMUL R15, R15, R15 ;  /* 0x0000000f0f0fa220 */ /* 0x002fe20000400000 */
[----:B------:R-:W-:Y:S01]  /*2900*/  FSETP.GEU.AND P2, PT, R25, -126, PT ;  /* 0xc2fc00001900780b */ /* 0x000fe20003f4e000 */
[----:B------:R-:W-:Y:S01]  /*2910*/  @!P3 FMUL R12, R12, 0.5 ;  /* 0x3f0000000c0cb820 */ /* 0x000fe20000400000 */
[----:B------:R-:W-:Y:S02]  /*2920*/  FMNMX R0, R82, R3, !PT ;  /* 0x0000000352007209 */ /* 0x000fe40007800000 */
[----:B------:R-:W-:Y:S01]  /*2930*/  @!P4 FMUL R29, R29, 0.5 ;  /* 0x3f0000001d1dc820 */ /* 0x000fe20000400000 */
[----:B------:R-:W1:Y:S01]  /*2940*/  MUFU.EX2 R10, R10 ;  /* 0x0000000a000a7308 */ /* 0x000e620000000800 */
[----:B--2---:R-:W-:Y:S01]  /*2950*/  @!P1 FMUL R36, R36, R36 ;  /* 0x0000002424249220 */ /* 0x004fe20000400000 */
[----:B------:R-:W-:-:S02]  /*2960*/  FSETP.GEU.AND P1, PT, R37, -126, PT ;  /* 0xc2fc00002500780b */ /* 0x000fc40003f2e000 */
[----:B------:R-:W-:-:S04]  /*2970*/  FMNMX R3, R83, R0, !PT ;  /* 0x0000000053037209 */ /* 0x000fc80007800000 */
[----:B------:R-:W2:Y:S01]  /*2980*/  MUFU.EX2 R12, R12 ;  /* 0x0000000c000c7308 */ /* 0x000ea20000000800 */
[----:B---3--:R-:W-:Y:S01]  /*2990*/  @!P6 FMUL R23, R23, R23 ;  /* 0x000000171717e220 */ /* 0x008fe20000400000 */
[----:B------:R-:W-:Y:S01]  /*29a0*/  FSETP.GEU.AND P6, PT, R40, -126, PT ;  /* 0xc2fc00002800780b */ /* 0x000fe20003fce000 */
[----:B------:R-:W-:Y:S01]  /*29b0*/  @!P2 FMUL R25, R25, 0.5 ;  /* 0x3f0000001919a820 */ /* 0x000fe20000400000 */
[----:B------:R-:W-:-:S03]  /*29c0*/  FMNMX R0, R86, R3, !PT ;  /* 0x0000000356007209 */ /* 0x000fc60007800000 */
[----:B------:R-:W-:Y:S01]  /*29d0*/  @!P1 FMUL R37, R37, 0.5 ;  /* 0x3f00000025259820 */ /* 0x000fe20000400000 */
[----:B------:R-:W3:Y:S01]  /*29e0*/  MUFU.EX2 R29, R29 ;  /* 0x0000001d001d7308 */ /* 0x000ee20000000800 */
[----:B------:R-:W-:Y:S01]  /*29f0*/  FMNMX R0, R87, R0, !PT ;  /* 0x0000000057007209 */ /* 0x000fe20007800000 */
[----:B-1----:R-:W-:Y:S01]  /*2a00*/  @!P5 FMUL R10, R10, R10 ;  /* 0x0000000a0a0ad220 */ /* 0x002fe20000400000 */
[----:B------:R-:W-:-:S03]  /*2a10*/  FSETP.GEU.AND P5, PT, R33, -126, PT ;  /* 0xc2fc00002100780b */ /* 0x000fc60003fae000 */
[----:B------:R-:W1:Y:S01]  /*2a20*/  SHFL.BFLY PT, R3, R0, 0x1, 0x1f ;  /* 0x0c201f0000037f89 */ /* 0x000e6200000e0000 */
[----:B------:R-:W-:Y:S01]  /*2a30*/  @!P6 FMUL R40, R40, 0.5 ;  /* 0x3f0000002828e820 */ /* 0x000fe20000400000 */
[----:B------:R-:W4:Y:S01]  /*2a40*/  MUFU.EX2 R37, R37 ;  /* 0x0000002500257308 */ /* 0x000f220000000800 */
[----:B--2---:R-:W-:Y:S01]  /*2a50*/  @!P3 FMUL R12, R12, R12 ;  /* 0x0000000c0c0cb220 */ /* 0x004fe20000400000 */
[----:B------:R-:W-:-:S06]  /*2a60*/  FSETP.GEU.AND P3, PT, R64, -126, PT ;  /* 0xc2fc00004000780b */ /* 0x000fcc0003f6e000 */
[----:B------:R-:W2:Y:S01]  /*2a70*/  MUFU.EX2 R25, R25 ;  /* 0x0000001900197308 */ /* 0x000ea20000000800 */
[----:B---3--:R-:W-:Y:S01]  /*2a80*/  @!P4 FMUL R29, R29, R29 ;  /* 0x0000001d1d1dc220 */ /* 0x008fe20000400000 */
[----:B------:R-:W-:Y:S01]  /*2a90*/  FSETP.GEU.AND P4, PT, R65, -126, PT ;  /* 0xc2fc00004100780b */ /* 0x000fe20003f8e000 */
[----:B------:R-:W-:-:S04]  /*2aa0*/  @!P5 FMUL R33, R33, 0.5 ;  /* 0x3f0000002121d820 */ /* 0x000fc80000400000 */
[----:B------:R-:W-:Y:S01]  /*2ab0*/  @!P3 FMUL R64, R64, 0.5 ;  /* 0x3f0000004040b820 */ /* 0x000fe20000400000 */
[----:B------:R-:W3:Y:S01]  /*2ac0*/  MUFU.EX2 R40, R40 ;  /* 0x0000002800287308 */ /* 0x000ee20000000800 */
[----:B----4-:R-:W-:Y:S01]  /*2ad0*/  @!P1 FMUL R37, R37, R37 ;  /* 0x0000002525259220 */ /* 0x010fe20000400000 */
[----:B------:R-:W-:Y:S02]  /*2ae0*/  FSETP.GEU.AND P1, PT, R72, -126, PT ;  /* 0xc2fc00004800780b */ /* 0x000fe40003f2e000 */
[----:B-1----:R-:W-:-:S03]  /*2af0*/  FMNMX R3, R0, R3, !PT ;  /* 0x0000000300037209 */ /* 0x002fc60007800000 */
[----:B------:R-:W-:Y:S01]  /*2b00*/  @!P4 FMUL R65, R65, 0.5 ;  /* 0x3f0000004141c820 */ /* 0x000fe20000400000 */
[----:B------:R-:W1:Y:S01]  /*2b10*/  MUFU.EX2 R41, R64 ;  /* 0x0000004000297308 */ /* 0x000e620000000800 */
[----:B--2---:R-:W-:Y:S01]  /*2b20*/  @!P2 FMUL R25, R25, R25 ;  /* 0x000000191919a220 */ /* 0x004fe20000400000 */
[----:B------:R-:W-:Y:S01]  /*2b30*/  FSETP.GEU.AND P2, PT, R14, -126, PT ;  /* 0xc2fc00000e00780b */ /* 0x000fe20003f4e000 */
[----:B------:R-:W2:Y:S04]  /*2b40*/  SHFL.BFLY PT, R6, R3, 0x2, 0x1f ;  /* 0x0c401f0003067f89 */ /* 0x000ea800000e0000 */
[----:B------:R-:W-:Y:S01]  /*2b50*/  @!P1 FMUL R72, R72, 0.5 ;  /* 0x3f00000048489820 */ /* 0x000fe20000400000 */
[----:B------:R-:W4:Y:S01]  /*2b60*/  MUFU.EX2 R44, R65 ;  /* 0x00000041002c7308 */ /* 0x000f220000000800 */
[----:B---3--:R-:W-:Y:S01]  /*2b70*/  @!P6 FMUL R40, R40, R40 ;  /* 0x000000282828e220 */ /* 0x008fe20000400000 */
[----:B------:R-:W-:-:S05]  /*2b80*/  FSETP.GEU.AND P6, PT, R69, -126, PT ;  /* 0xc2fc00004500780b */ /* 0x000fca0003fce000 */
[----:B------:R-:W-:Y:S01]  /*2b90*/  @!P2 FMUL R14, R14, 0.5 ;  /* 0x3f0000000e0ea820 */ /* 0x000fe20000400000 */
[----:B------:R-:W3:Y:S01]  /*2ba0*/  MUFU.EX2 R49, R72 ;  /* 0x0000004800317308 */ /* 0x000ee20000000800 */
[----:B-1----:R-:W-:Y:S01]  /*2bb0*/  @!P3 FMUL R41, R41, R41 ;  /* 0x000000292929b220 */ /* 0x002fe20000400000 */
[----:B------:R-:W-:-:S05]  /*2bc0*/  FSETP.GEU.AND P3, PT, R76, -126, PT ;  /* 0xc2fc00004c00780b */ /* 0x000fca0003f6e000 */
[----:B------:R-:W-:Y:S01]  /*2bd0*/  @!P6 FMUL R69, R69, 0.5 ;  /* 0x3f0000004545e820 */ /* 0x000fe20000400000 */
[----:B------:R-:W1:Y:S01]  /*2be0*/  MUFU.EX2 R33, R33 ;  /* 0x0000002100217308 */ /* 0x000e620000000800 */
[----:B----4-:R-:W-:Y:S01]  /*2bf0*/  @!P4 FMUL R44, R44, R44 ;  /* 0x0000002c2c2cc220 */ /* 0x010fe20000400000 */
[----:B------:R-:W-:Y:S02]  /*2c00*/  FSETP.GEU.AND P4, PT, R77, -126, PT ;  /* 0xc2fc00004d00780b */ /* 0x000fe40003f8e000 */
[----:B--2---:R-:W-:-:S03]  /*2c10*/  FMNMX R6, R3, R6, !PT ;  /* 0x0000000603067209 */ /* 0x004fc60007800000 */
[----:B------:R-:W-:Y:S01]  /*2c20*/  @!P3 FMUL R76, R76, 0.5 ;  /* 0x3f0000004c4cb820 */ /* 0x000fe20000400000 */
[----:B------:R-:W2:Y:S01]  /*2c30*/  MUFU.EX2 R14, R14 ;  /* 0x0000000e000e7308 */ /* 0x000ea20000000800 */
        /* <DEDUP_REMOVED lines=8> */
[----:B--2---:R-:W-:Y:S01]  /*2cc0*/  @!P2 FMUL R14, R14, R14 ;  /* 0x0000000e0e0ea220 */ /* 0x004fe20000400000 */
[----:B------:R-:W-:-:S05]  /*2cd0*/  FSETP.GEU.AND P2, PT, R73, -126, PT ;  /* 0xc2fc00004900780b */ /* 0x000fca0003f4e000 */
[----:B------:R-:W-:Y:S01]  /*2ce0*/  @!P5 FMUL R68, R68, 0.5 ;  /* 0x3f0000004444d820 */ /* 0x000fe20000400000 */
[----:B------:R-:W2:Y:S01]  /*2cf0*/  MUFU.EX2 R20, R81 ;  /* 0x0000005100147308 */ /* 0x000ea20000000800 */
[----:B---3--:R-:W-:Y:S01]  /*2d00*/  @!P6 FMUL R48, R48, R48 ;  /* 0x000000303030e220 */ /* 0x008fe20000400000 */
[----:B------:R-:W-:-:S04]  /*2d10*/  FSETP.NEU.AND P6, PT, R6, -INF , PT ;  /* 0xff8000000600780b */ /* 0x000fc80003fcd000 */
[----:B------:R-:W-:Y:S01]  /*2d20*/  FSEL R0, R6, RZ, P6 ;  /* 0x000000ff06007208 */ /* 0x000fe20003000000 */
[----:B------:R-:W-:Y:S01]  /*2d30*/  @!P2 FMUL R73, R73, 0.5 ;  /* 0x3f0000004949a820 */ /* 0x000fe20000400000 */
[----:B------:R-:W3:Y:S01]  /*2d40*/  MUFU.EX2 R56, R77 ;  /* 0x0000004d00387308 */ /* 0x000ee20000000800 */
[----:B-1----:R-:W-:Y:S01]  /*2d50*/  @!P3 FMUL R53, R53, R53 ;  /* 0x000000353535b220 */ /* 0x002fe20000400000 */
[----:B------:R-:W-:Y:S01]  /*2d60*/  FSETP.GEU.AND P6, PT, R84, -126, PT ;  /* 0xc2fc00005400780b */ /* 0x000fe20003fce000 */
[----:B------:R-:W-:-:S04]  /*2d70*/  FMUL R0, R0, UR6 ;  /* 0x0000000600007c20 */ /* 0x000fc80008400000 */
[--C-:B------:R-:W-:Y:S01]  /*2d80*/  FFMA R26, R26, UR6, -R0.reuse ;  /* 0x000000061a1a7c23 */ /* 0x100fe20008000800 */
[----:B------:R-:W1:Y:S01]  /*2d90*/  MUFU.EX2 R45, R68 ;  /* 0x00000044002d7308 */ /* 0x000e620000000800 */
[--C-:B------:R-:W-:Y:S01]  /*2da0*/  FFMA R61, R31, UR6, -R0.reuse ;  /* 0x000000061f3d7c23 */ /* 0x100fe20008000800 */
[--C-:B------:R-:W-:Y:S01]  /*2db0*/  FFMA R3, R27, UR6, -R0.reuse ;  /* 0x000000061b037c23 */ /* 0x100fe20008000800 */
[----:B--2---:R-:W-:Y:S01]  /*2dc0*/  @!P1 FMUL R20, R20, R20 ;  /* 0x0000001414149220 */ /* 0x004fe20000400000 */
[----:B------:R-:W-:Y:S01]  /*2dd0*/  FSETP.GEU.AND P3, PT, R26, -126, PT ;  /* 0xc2fc00001a00780b */ /* 0x000fe20003f6e000 */
[--C-:B------:R-:W-:Y:S01]  /*2de0*/  FFMA R38, R38, UR6, -R0.reuse ;  /* 0x0000000626267c23 */ /* 0x100fe20008000800 */
[----:B------:R-:W-:Y:S01]  /*2df0*/  FSETP.GEU.AND P1, PT, R61, -126, PT ;  /* 0xc2fc00003d00780b */ /* 0x000fe20003f2e000 */
[----:B------:R-:W-:Y:S01]  /*2e00*/  @!P6 FMUL R84, R84, 0.5 ;  /* 0x3f0000005454e820 */ /* 0x000fe20000400000 */
[----:B------:R-:W2:Y:S01]  /*2e10*/  MUFU.EX2 R52, R73 ;  /* 0x0000004900347308 */ /* 0x000ea20000000800 */
[----:B---3--:R-:W-:Y:S01]  /*2e20*/  @!P4 FMUL R56, R56, R56 ;  /* 0x000000383838c220 */ /* 0x008fe20000400000 */
[----:B------:R-:W-:Y:S01]  /*2e30*/  FSETP.GEU.AND P4, PT, R3, -126, PT ;  /* 0xc2fc00000300780b */ /* 0x000fe20003f8e000 */
[--C-:B------:R-:W-:Y:S01]  /*2e40*/  FFMA R30, R30, UR6, -R0.reuse ;  /* 0x000000061e1e7c23 */ /* 0x100fe20008000800 */
[--C-:B------:R-:W-:Y:S01]  /*2e50*/  FFMA R34, R34, UR6, -R0.reuse ;  /* 0x0000000622227c23 */ /* 0x100fe20008000800 */
[--C-:B------:R-:W-:Y:S01]  /*2e60*/  FFMA R65, R35, UR6, -R0.reuse ;  /* 0x0000000623417c23 */ /* 0x100fe20008000800 */
[--C-:B------:R-:W-:Y:S01]  /*2e70*/  FFMA R50, R50, UR6, -R0.reuse ;  /* 0x0000000632327c23 */ /* 0x100fe20008000800 */
[--C-:B------:R-:W-:Y:S01]  /*2e80*/  FFMA R42, R42, UR6, -R0.reuse ;  /* 0x000000062a2a7c23 */ /* 0x100fe20008000800 */
[----:B------:R-:W3:Y:S01]  /*2e90*/  MUFU.EX2 R27, R84 ;  /* 0x00000054001b7308 */ /* 0x000ee20000000800 */
[----:B-1----:R-:W-:Y:S01]  /*2ea0*/  @!P5 FMUL R45, R45, R45 ;  /* 0x0000002d2d2dd220 */ /* 0x002fe20000400000 */
[----:B------:R-:W-:Y:S01]  /*2eb0*/  FSETP.GEU.AND P5, PT, R80, -126, PT ;  /* 0xc2fc00005000780b */ /* 0x000fe20003fae000 */
[----:B------:R-:W-:Y:S01]  /*2ec0*/  @!P3 FMUL R26, R26, 0.5 ;  /* 0x3f0000001a1ab820 */ /* 0x000fe20000400000 */
[----:B------:R-:W-:Y:S01]  /*2ed0*/  @!P1 FMUL R61, R61, 0.5 ;  /* 0x3f0000003d3d9820 */ /* 0x000fe20000400000 */
[--C-:B------:R-:W-:Y:S01]  /*2ee0*/  FFMA R46, R46, UR6, -R0.reuse ;  /* 0x000000062e2e7c23 */ /* 0x100fe20008000800 */
[--C-:B------:R-:W-:Y:S01]  /*2ef0*/  FFMA R67, R67, UR6, -R0.reuse ;  /* 0x0000000643437c23 */ /* 0x100fe20008000800 */
[----:B------:R-:W-:Y:S01]  /*2f00*/  @!P4 FMUL R3, R3, 0.5 ;  /* 0x3f0000000303c820 */ /* 0x000fe20000400000 */
[----:B------:R1:W4:Y:S01]  /*2f10*/  MUFU.EX2 R31, R26 ;  /* 0x0000001a001f7308 */ /* 0x0003220000000800 */
[----:B--2---:R-:W-:Y:S01]  /*2f20*/  @!P2 FMUL R52, R52, R52 ;  /* 0x000000343434a220 */ /* 0x004fe20000400000 */
[----:B------:R-:W-:Y:S01]  /*2f30*/  FSETP.GEU.AND P2, PT, R85, -126, PT ;  /* 0xc2fc00005500780b */ /* 0x000fe20003f4e000 */
[--C-:B------:R-:W-:Y:S01]  /*2f40*/  FFMA R63, R63, UR6, -R0.reuse ;  /* 0x000000063f3f7c23 */ /* 0x100fe20008000800 */
[--C-:B------:R-:W-:Y:S01]  /*2f50*/  FFMA R54, R54, UR6, -R0.reuse ;  /* 0x0000000636367c23 */ /* 0x100fe20008000800 */
[--C-:B------:R-:W-:Y:S01]  /*2f60*/  FFMA R75, R75, UR6, -R0.reuse ;  /* 0x000000064b4b7c23 */ /* 0x100fe20008000800 */
[--C-:B------:R-:W-:Y:S01]  /*2f70*/  FFMA R83, R83, UR6, -R0.reuse ;  /* 0x0000000653537c23 */ /* 0x100fe20008000800 */
[----:B------:R-:W-:Y:S01]  /*2f80*/  @!P5 FMUL R80, R80, 0.5 ;  /* 0x3f0000005050d820 */ /* 0x000fe20000400000 */
[----:B------:R-:W2:Y:S01]  /*2f90*/  MUFU.EX2 R68, R61 ;  /* 0x0000003d00447308 */ /* 0x000ea20000000800 */
[--C-:B-1----:R-:W-:Y:S01]  /*2fa0*/  FFMA R26, R43, UR6, -R0.reuse ;  /* 0x000000062b1a7c23 */ /* 0x102fe20008000800 */
[----:B---3--:R-:W-:Y:S01]  /*2fb0*/  @!P6 FMUL R27, R27, R27 ;  /* 0x0000001b1b1be220 */ /* 0x008fe20000400000 */
[----:B------:R-:W-:Y:S01]  /*2fc0*/  FSETP.GEU.AND P6, PT, R34, -126, PT ;  /* 0xc2fc00002200780b */ /* 0x000fe20003fce000 */
[--C-:B------:R-:W-:Y:S01]  /*2fd0*/  FFMA R71, R71, UR6, -R0.reuse ;  /* 0x0000000647477c23 */ /* 0x100fe20008000800 */
[--C-:B------:R-:W-:Y:S01]  /*2fe0*/  FFMA R79, R79, UR6, -R0.reuse ;  /* 0x000000064f4f7c23 */ /* 0x100fe20008000800 */
[--C-:B------:R-:W-:Y:S01]  /*2ff0*/  FFMA R78, R78, UR6, -R0.reuse ;  /* 0x000000064e4e7c23 */ /* 0x100fe20008000800 */
[----:B------:R-:W-:Y:S01]  /*3000*/  @!P2 FMUL R85, R85, 0.5 ;  /* 0x3f0000005555a820 */ /* 0x000fe20000400000 */
[----:B------:R1:W3:Y:S01]  /*3010*/  MUFU.EX2 R64, R3 ;  /* 0x0000000300407308 */ /* 0x0002e20000000800 */
[----:B----4-:R-:W-:Y:S01]  /*3020*/  @!P3 FMUL R31, R31, R31 ;  /* 0x0000001f1f1fb220 */ /* 0x010fe20000400000 */
[----:B------:R-:W-:Y:S01]  /*3030*/  FSETP.GEU.AND P3, PT, R38, -126, PT ;  /* 0xc2fc00002600780b */ /* 0x000fe20003f6e000 */
[----:B------:R-:W-:Y:S01]  /*3040*/  FFMA R86, R86, UR6, -R0 ;  /* 0x0000000656567c23 */ /* 0x000fe20008000800 */
[----:B------:R-:W-:-:S04]  /*3050*/  FADD R69, R25, R20 ;  /* 0x0000001419457221 */ /* 0x000fc80000000000 */
[----:B------:R-:W4:Y:S01]  /*3060*/  MUFU.EX2 R57, R80 ;  /* 0x0000005000397308 */ /* 0x000f220000000800 */
[----:B-1----:R-:W-:Y:S01]  /*3070*/  FFMA R3, R39, UR6, -R0 ;  /* 0x0000000627037c23 */ /* 0x002fe20008000800 */
[----:B--2---:R-:W-:Y:S01]  /*3080*/  @!P1 FMUL R68, R68, R68 ;  /* 0x0000004444449220 */ /* 0x004fe20000400000 */
[----:B------:R-:W-:Y:S01]  /*3090*/  FSETP.GEU.AND P1, PT, R26, -126, PT ;  /* 0xc2fc00001a00780b */ /* 0x000fe20003f2e000 */
[----:B------:R-:W-:-:S03]  /*30a0*/  @!P6 FMUL R34, R34, 0.5 ;  /* 0x3f0000002222e820 */ /* 0x000fc60000400000 */
[----:B------:R-:W-:Y:S01]  /*30b0*/  @!P3 FMUL R38, R38, 0.5 ;  /* 0x3f0000002626b820 */ /* 0x000fe20000400000 */
[----:B------:R-:W1:Y:S01]  /*30c0*/  MUFU.EX2 R60, R85 ;  /* 0x00000055003c7308 */ /* 0x000e620000000800 */
[----:B---3--:R-:W-:Y:S01]  /*30d0*/  @!P4 FMUL R64, R64, R64 ;  /* 0x000000404040c220 */ /* 0x008fe20000400000 */
[----:B------:R-:W-:-:S06]  /*30e0*/  FSETP.GEU.AND P4, PT, R3, -126, PT ;  /* 0xc2fc00000300780b */ /* 0x000fcc0003f8e000 */
[----:B------:R-:W-:Y:S01]  /*30f0*/  @!P1 FMUL R26, R26, 0.5 ;  /* 0x3f0000001a1a9820 */ /* 0x000fe20000400000 */
[----:B----4-:R-:W-:Y:S01]  /*3100*/  @!P5 FMUL R57, R57, R57 ;  /* 0x000000393939d220 */ /* 0x010fe20000400000 */
[----:B------:R-:W-:Y:S01]  /*3110*/  FSETP.GEU.AND P5, PT, R30, -126, PT ;  /* 0xc2fc00001e00780b */ /* 0x000fe20003fae000 */
[----:B------:R2:W3:Y:S04]  /*3120*/  MUFU.EX2 R43, R38 ;  /* 0x00000026002b7308 */ /* 0x0004e80000000800 */
[----:B------:R-:W-:Y:S01]  /*3130*/  @!P4 FMUL R3, R3, 0.5 ;  /* 0x3f0000000303c820 */ /* 0x000fe20000400000 */
[----:B-1----:R-:W-:Y:S01]  /*3140*/  @!P2 FMUL R60, R60, R60 ;  /* 0x0000003c3c3ca220 */ /* 0x002fe20000400000 */
[----:B------:R-:W-:Y:S02]  /*3150*/  FSETP.GEU.AND P2, PT, R65, -126, PT ;  /* 0xc2fc00004100780b */ /* 0x000fe40003f4e000 */
[----:B------:R1:W4:Y:S01]  /*3160*/  MUFU.EX2 R80, R26 ;  /* 0x0000001a00507308 */ /* 0x0003220000000800 */
[----:B--2---:R-:W-:-:S03]  /*3170*/  FFMA R38, R62, UR6, -R0 ;  /* 0x000000063e267c23 */ /* 0x004fc60008000800 */
[----:B------:R-:W-:-:S04]  /*3180*/  @!P5 FMUL R30, R30, 0.5 ;  /* 0x3f0000001e1ed820 */ /* 0x000fc80000400000 */
[----:B------:R2:W5:Y:S01]  /*3190*/  MUFU.EX2 R76, R3 ;  /* 0x00000003004c7308 */ /* 0x0005620000000800 */
[----:B-1----:R-:W-:Y:S01]  /*31a0*/  FFMA R26, R55, UR6, -R0 ;  /* 0x00000006371a7c23 */ /* 0x002fe20008000800 */
[----:B---3--:R-:W-:Y:S01]  /*31b0*/  @!P3 FMUL R43, R43, R43 ;  /* 0x0000002b2b2bb220 */ /* 0x008fe20000400000 */
[----:B------:R-:W-:Y:S01]  /*31c0*/  FSETP.GEU.AND P3, PT, R50, -126, PT ;  /* 0xc2fc00003200780b */ /* 0x000fe20003f6e000 */
[----:B------:R-:W-:-:S04]  /*31d0*/  @!P2 FMUL R65, R65, 0.5 ;  /* 0x3f0000004141a820 */ /* 0x000fc80000400000 */
[----:B------:R1:W3:Y:S01]  /*31e0*/  MUFU.EX2 R35, R30 ;  /* 0x0000001e00237308 */ /* 0x0002e20000000800 */
[----:B--2---:R-:W-:Y:S01]  /*31f0*/  FFMA R3, R51, UR6, -R0 ;  /* 0x0000000633037c23 */ /* 0x004fe20008000800 */
[----:B----4-:R-:W-:Y:S01]  /*3200*/  @!P1 FMUL R80, R80, R80 ;  /* 0x0000005050509220 */ /* 0x010fe20000400000 */
[----:B------:R-:W-:-:S05]  /*3210*/  FSETP.GEU.AND P1, PT, R26, -126, PT ;  /* 0xc2fc00001a00780b */ /* 0x000fca0003f2e000 */
[----:B------:R2:W4:Y:S01]  /*3220*/  MUFU.EX2 R39, R34 ;  /* 0x0000002200277308 */ /* 0x0005220000000800 */
[----:B-----5:R-:W-:Y:S01]  /*3230*/  @!P4 FMUL R76, R76, R76 ;  /* 0x0000004c4c4cc220 */ /* 0x020fe20000400000 */
[----:B------:R-:W-:Y:S01]  /*3240*/  FSETP.GEU.AND P4, PT, R3, -126, PT ;  /* 0xc2fc00000300780b */ /* 0x000fe20003f8e000 */
[----:B-1----:R-:W-:Y:S01]  /*3250*/  FFMA R30, R47, UR6, -R0 ;  /* 0x000000062f1e7c23 */ /* 0x002fe20008000800 */
[----:B------:R-:W-:-:S04]  /*3260*/  @!P3 FMUL R50, R50, 0.5 ;  /* 0x3f0000003232b820 */ /* 0x000fc80000400000 */
[----:B------:R1:W5:Y:S01]  /*3270*/  MUFU.EX2 R72, R65 ;  /* 0x0000004100487308 */ /* 0x0003620000000800 */
[----:B---3--:R-:W-:Y:S01]  /*3280*/  @!P5 FMUL R35, R35, R35 ;  /* 0x000000232323d220 */ /* 0x008fe20000400000 */
[----:B------:R-:W-:Y:S01]  /*3290*/  FSETP.GEU.AND P5, PT, R42, -126, PT ;  /* 0xc2fc00002a00780b */ /* 0x000fe20003fae000 */
[----:B------:R-:W-:Y:S01]  /*32a0*/  @!P1 FMUL R26, R26, 0.5 ;  /* 0x3f0000001a1a9820 */ /* 0x000fe20000400000 */
[----:B--2---:R-:W-:-:S03]  /*32b0*/  FFMA R34, R58, UR6, -R0 ;  /* 0x000000063a227c23 */ /* 0x004fc60008000800 */
[----:B------:R-:W-:Y:S01]  /*32c0*/  @!P4 FMUL R3, R3, 0.5 ;  /* 0x3f0000000303c820 */ /* 0x000fe20000400000 */
[----:B------:R-:W2:Y:S01]  /*32d0*/  MUFU.EX2 R55, R50 ;  /* 0x0000003200377308 */ /* 0x000ea20000000800 */
[----:B----4-:R-:W-:Y:S01]  /*32e0*/  @!P6 FMUL R39, R39, R39 ;  /* 0x000000272727e220 */ /* 0x010fe20000400000 */
[----:B------:R-:W-:Y:S01]  /*32f0*/  FSETP.GEU.AND P6, PT, R46, -126, PT ;  /* 0xc2fc00002e00780b */ /* 0x000fe20003fce000 */
[----:B-1----:R-:W-:Y:S01]  /*3300*/  FADD R65, R36, R57 ;  /* 0x0000003924417221 */ /* 0x002fe20000000000 */
[----:B------:R-:W-:Y:S02]  /*3310*/  F2FP.F16.F32.PACK_AB R36, R25, R36 ;  /* 0x000000241924723e */ /* 0x000fe400000000ff */
[----:B------:R-:W-:Y:S01]  /*3320*/  F2FP.F16.F32.PACK_AB R25, R64, R31 ;  /* 0x0000001f4019723e */ /* 0x000fe200000000ff */
[----:B------:R-:W-:Y:S01]  /*3330*/  @!P5 FMUL R42, R42, 0.5 ;  /* 0x3f0000002a2ad820 */ /* 0x000fe20000400000 */
[----:B------:R1:W3:Y:S01]  /*3340*/  MUFU.EX2 R62, R26 ;  /* 0x0000001a003e7308 */ /* 0x0002e20000000800 */
[----:B-----5:R-:W-:Y:S01]  /*3350*/  @!P2 FMUL R72, R72, R72 ;  /* 0x000000484848a220 */ /* 0x020fe20000400000 */
[----:B------:R-:W-:-:S05]  /*3360*/  FSETP.GEU.AND P2, PT, R30, -126, PT ;  /* 0xc2fc00001e00780b */ /* 0x000fca0003f4e000 */
[----:B------:R-:W-:Y:S01]  /*3370*/  @!P6 FMUL R46, R46, 0.5 ;  /* 0x3f0000002e2ee820 */ /* 0x000fe20000400000 */
[----:B------:R4:W5:Y:S01]  /*3380*/  MUFU.EX2 R58, R3 ;  /* 0x00000003003a7308 */ /* 0x0009620000000800 */
[----:B--2---:R-:W-:Y:S01]  /*3390*/  @!P3 FMUL R55, R55, R55 ;  /* 0x000000373737b220 */ /* 0x004fe20000400000 */
[----:B------:R-:W-:Y:S01]  /*33a0*/  FSETP.GEU.AND P3, PT, R38, -126, PT ;  /* 0xc2fc00002600780b */ /* 0x000fe20003f6e000 */
[----:B-1----:R-:W-:-:S04]  /*33b0*/  FFMA R26, R70, UR6, -R0 ;  /* 0x00000006461a7c23 */ /* 0x002fc80008000800 */
[----:B------:R-:W-:Y:S01]  /*33c0*/  @!P2 FMUL R30, R30, 0.5 ;  /* 0x3f0000001e1ea820 */ /* 0x000fe20000400000 */
[----:B------:R-:W1:Y:S01]  /*33d0*/  MUFU.EX2 R47, R42 ;  /* 0x0000002a002f7308 */ /* 0x000e620000000800 */
[----:B---3--:R-:W-:Y:S01]  /*33e0*/  @!P1 FMUL R62, R62, R62 ;  /* 0x0000003e3e3e9220 */ /* 0x008fe20000400000 */
[----:B------:R-:W-:Y:S01]  /*33f0*/  FSETP.GEU.AND P1, PT, R67, -126, PT ;  /* 0xc2fc00004300780b */ /* 0x000fe20003f2e000 */
[----:B----4-:R-:W-:-:S04]  /*3400*/  FFMA R3, R66, UR6, -R0 ;  /* 0x0000000642037c23 */ /* 0x010fc80008000800 */
[----:B------:R-:W-:Y:S01]  /*3410*/  @!P3 FMUL R38, R38, 0.5 ;  /* 0x3f0000002626b820 */ /* 0x000fe20000400000 */
[----:B------:R-:W2:Y:S01]  /*3420*/  MUFU.EX2 R51, R46 ;  /* 0x0000002e00337308 */ /* 0x000ea20000000800 */
[----:B-----5:R-:W-:Y:S01]  /*3430*/  @!P4 FMUL R58, R58, R58 ;  /* 0x0000003a3a3ac220 */ /* 0x020fe20000400000 */
[----:B------:R-:W-:-:S05]  /*3440*/  FSETP.GEU.AND P4, PT, R63, -126, PT ;  /* 0xc2fc00003f00780b */ /* 0x000fca0003f8e000 */
[----:B------:R-:W-:Y:S01]  /*3450*/  @!P1 FMUL R67, R67, 0.5 ;  /* 0x3f00000043439820 */ /* 0x000fe20000400000 */
[----:B------:R3:W4:Y:S01]  /*3460*/  MUFU.EX2 R84, R30 ;  /* 0x0000001e00547308 */ /* 0x0007220000000800 */
[----:B-1----:R-:W-:Y:S01]  /*3470*/  @!P5 FMUL R47, R47, R47 ;  /* 0x0000002f2f2fd220 */ /* 0x002fe20000400000 */
[----:B------:R-:W-:-:S05]  /*3480*/  FSETP.GEU.AND P5, PT, R54, -126, PT ;  /* 0xc2fc00003600780b */ /* 0x000fca0003fae000 */
[----:B------:R-:W-:Y:S01]  /*3490*/  @!P4 FMUL R63, R63, 0.5 ;  /* 0x3f0000003f3fc820 */ /* 0x000fe20000400000 */
[----:B------:R-:W1:Y:S01]  /*34a0*/  MUFU.EX2 R66, R38 ;  /* 0x0000002600427308 */ /* 0x000e620000000800 */
[----:B--2---:R-:W-:Y:S01]  /*34b0*/  @!P6 FMUL R51, R51, R51 ;  /* 0x000000333333e220 */ /* 0x004fe20000400000 */
[----:B------:R-:W-:Y:S01]  /*34c0*/  FSETP.GEU.AND P6, PT, R34, -126, PT ;  /* 0xc2fc00002200780b */ /* 0x000fe20003fce000 */
[----:B---3--:R-:W-:-:S04]  /*34d0*/  FFMA R30, R59, UR6, -R0 ;  /* 0x000000063b1e7c23 */ /* 0x008fc80008000800 */
[----:B------:R-:W-:Y:S01]  /*34e0*/  @!P5 FMUL R54, R54, 0.5 ;  /* 0x3f0000003636d820 */ /* 0x000fe20000400000 */
[----:B------:R-:W2:Y:S01]  /*34f0*/  MUFU.EX2 R67, R67 ;  /* 0x0000004300437308 */ /* 0x000ea20000000800 */
[----:B----4-:R-:W-:Y:S01]  /*3500*/  @!P2 FMUL R84, R84, R84 ;  /* 0x000000545454a220 */ /* 0x010fe20000400000 */
[----:B------:R-:W-:-:S05]  /*3510*/  FSETP.GEU.AND P2, PT, R30, -126, PT ;  /* 0xc2fc00001e00780b */ /* 0x000fca0003f4e000 */
[----:B------:R-:W-:Y:S01]  /*3520*/  @!P6 FMUL R34, R34, 0.5 ;  /* 0x3f0000002222e820 */ /* 0x000fe20000400000 */
[----:B------:R3:W4:Y:S01]  /*3530*/  MUFU.EX2 R59, R54 ;  /* 0x00000036003b7308 */ /* 0x0007220000000800 */
[----:B-1----:R-:W-:Y:S01]  /*3540*/  @!P3 FMUL R66, R66, R66 ;  /* 0x000000424242b220 */ /* 0x002fe20000400000 */
[----:B------:R-:W-:-:S05]  /*3550*/  FSETP.GEU.AND P3, PT, R75, -126, PT ;  /* 0xc2fc00004b00780b */ /* 0x000fca0003f6e000 */
[----:B------:R-:W-:Y:S01]  /*3560*/  @!P2 FMUL R30, R30, 0.5 ;  /* 0x3f0000001e1ea820 */ /* 0x000fe20000400000 */
[----:B------:R1:W5:Y:S01]  /*3570*/  MUFU.EX2 R88, R34 ;  /* 0x0000002200587308 */ /* 0x0003620000000800 */
[----:B--2---:R-:W-:Y:S01]  /*3580*/  @!P1 FMUL R67, R67, R67 ;  /* 0x0000004343439220 */ /* 0x004fe20000400000 */
[----:B------:R-:W-:-:S03]  /*3590*/  FSETP.GEU.AND P1, PT, R83, -126, PT ;  /* 0xc2fc00005300780b */ /* 0x000fc60003f2e000 */
[----:B---3--:R-:W-:Y:S02]  /*35a0*/  FADD R54, R72, R67 ;  /* 0x0000004348367221 */ /* 0x008fe40000000000 */
[----:B------:R-:W-:Y:S01]  /*35b0*/  @!P3 FMUL R75, R75, 0.5 ;  /* 0x3f0000004b4bb820 */ /* 0x000fe20000400000 */
[----:B------:R-:W2:Y:S01]  /*35c0*/  MUFU.EX2 R63, R63 ;  /* 0x0000003f003f7308 */ /* 0x000ea20000000800 */
[----:B-1----:R-:W-:Y:S01]  /*35d0*/  FFMA R34, R74, UR6, -R0 ;  /* 0x000000064a227c23 */ /* 0x002fe20008000800 */
[----:B----4-:R-:W-:Y:S01]  /*35e0*/  @!P5 FMUL R59, R59, R59 ;  /* 0x0000003b3b3bd220 */ /* 0x010fe20000400000 */
[----:B------:R-:W-:-:S04]  /*35f0*/  FSETP.GEU.AND P5, PT, R3, -126, PT ;  /* 0xc2fc00000300780b */ /* 0x000fc80003fae000 */
[----:B------:R-:W-:Y:S01]  /*3600*/  @!P1 FMUL R83, R83, 0.5 ;  /* 0x3f00000053539820 */ /* 0x000fe20000400000 */
[----:B------:R1:W3:Y:S01]  /*3610*/  MUFU.EX2 R61, R30 ;  /* 0x0000001e003d7308 */ /* 0x0002e20000000800 */
[----:B-----5:R-:W-:Y:S01]  /*3620*/  @!P6 FMUL R88, R88, R88 ;  /* 0x000000585858e220 */ /* 0x020fe20000400000 */
[----:B------:R-:W-:-:S06]  /*3630*/  FSETP.GEU.AND P6, PT, R34, -126, PT ;  /* 0xc2fc00002200780b */ /* 0x000fcc0003fce000 */
[----:B------:R-:W-:Y:S01]  /*3640*/  @!P5 FMUL R3, R3, 0.5 ;  /* 0x3f0000000303d820 */ /* 0x000fe20000400000 */
[--C-:B-1----:R-:W-:Y:S01]  /*3650*/  FFMA R30, R82, UR6, -R0.reuse ;  /* 0x00000006521e7c23 */ /* 0x102fe20008000800 */
[----:B--2---:R-:W-:Y:S01]  /*3660*/  @!P4 FMUL R63, R63, R63 ;  /* 0x0000003f3f3fc220 */ /* 0x004fe20000400000 */
[----:B------:R-:W1:Y:S01]  /*3670*/  MUFU.EX2 R75, R75 ;  /* 0x0000004b004b7308 */ /* 0x000e620000000800 */
[----:B------:R-:W-:Y:S01]  /*3680*/  FFMA R0, R87, UR6, -R0 ;  /* 0x0000000657007c23 */ /* 0x000fe20008000800 */
[----:B------:R-:W-:Y:S01]  /*3690*/  USEL UR6, URZ, 0x1, UP0 ;  /* 0x000000013f067887 */ /* 0x000fe20008000000 */
[----:B------:R-:W-:Y:S01]  /*36a0*/  FSETP.GEU.AND P4, PT, R30, -126, PT ;  /* 0xc2fc00001e00780b */ /* 0x000fe20003f8e000 */
[----:B------:R-:W-:Y:S01]  /*36b0*/  @!P6 FMUL R34, R34, 0.5 ;  /* 0x3f0000002222e820 */ /* 0x000fe20000400000 */
[----:B---3--:R-:W-:Y:S01]  /*36c0*/  @!P2 FMUL R61, R61, R61 ;  /* 0x0000003d3d3da220 */ /* 0x008fe20000400000 */
[----:B------:R-:W-:Y:S02]  /*36d0*/  FSETP.GEU.AND P2, PT, R26, -126, PT ;  /* 0xc2fc00001a00780b */ /* 0x000fe40003f4e000 */
[----:B------:R2:W3:Y:S01]  /*36e0*/  MUFU.EX2 R70, R3 ;  /* 0x0000000300467308 */ /* 0x0004e20000000800 */
[----:B------:R-:W-:-:S07]  /*36f0*/  LOP3.LUT R18, R18, UR6, RZ, 0x3c, !PT ;  /* 0x0000000612127c12 */ /* 0x000fce000f8e3cff */
[----:B------:R-:W-:Y:S01]  /*3700*/  @!P4 FMUL R30, R30, 0.5 ;  /* 0x3f0000001e1ec820 */ /* 0x000fe20000400000 */
[----:B------:R4:W5:Y:S01]  /*3710*/  MUFU.EX2 R82, R34 ;  /* 0x0000002200527308 */ /* 0x0009620000000800 */
[----:B-1----:R-:W-:Y:S01]  /*3720*/  @!P3 FMUL R75, R75, R75 ;  /* 0x0000004b4b4bb220 */ /* 0x002fe20000400000 */
[----:B------:R-:W-:Y:S01]  /*3730*/  FSETP.GEU.AND P3, PT, R79, -126, PT ;  /* 0xc2fc00004f00780b */ /* 0x000fe20003f6e000 */
[----:B------:R-:W-:Y:S01]  /*3740*/  @!P2 FMUL R26, R26, 0.5 ;  /* 0x3f0000001a1aa820 */ /* 0x000fe20000400000 */
[----:B--2---:R-:W-:Y:S01]  /*3750*/  FADD R3, R24, R33 ;  /* 0x0000002118037221 */ /* 0x004fe20000000000 */
[----:B------:R-:W-:Y:S01]  /*3760*/  FADD R85, R80, R75 ;  /* 0x0000004b50557221 */ /* 0x000fe20000000000 */
[----:B------:R-:W-:Y:S02]  /*3770*/  F2FP.F16.F32.PACK_AB R24, R9, R24 ;  /* 0x000000180918723e */ /* 0x000fe400000000ff */
[----:B------:R1:W2:Y:S01]  /*3780*/  MUFU.EX2 R90, R30 ;  /* 0x0000001e005a7308 */ /* 0x0002a20000000800 */
[----:B---3--:R-:W-:Y:S01]  /*3790*/  @!P5 FMUL R70, R70, R70 ;  /* 0x000000464646d220 */ /* 0x008fe20000400000 */
[----:B------:R-:W-:Y:S01]  /*37a0*/  FSETP.GEU.AND P5, PT, R71, -126, PT ;  /* 0xc2fc00004700780b */ /* 0x000fe20003fae000 */
[----:B----4-:R-:W-:-:S02]  /*37b0*/  FADD R34, R21, R52 ;  /* 0x0000003415227221 */ /* 0x010fc40000000000 */
[----:B------:R-:W-:Y:S02]  /*37c0*/  FADD R50, R39, R70 ;  /* 0x0000004627327221 */ /* 0x000fe40000000000 */
[----:B------:R-:W-:Y:S01]  /*37d0*/  @!P3 FMUL R79, R79, 0.5 ;  /* 0x3f0000004f4fb820 */ /* 0x000fe20000400000 */
[----:B------:R-:W3:Y:S01]  /*37e0*/  MUFU.EX2 R83, R83 ;  /* 0x0000005300537308 */ /* 0x000ee20000000800 */
[----:B-----5:R-:W-:Y:S01]  /*37f0*/  @!P6 FMUL R82, R82, R82 ;  /* 0x000000525252e220 */ /* 0x020fe20000400000 */
[----:B------:R-:W-:Y:S01]  /*3800*/  FSETP.GEU.AND P6, PT, R78, -126, PT ;  /* 0xc2fc00004e00780b */ /* 0x000fe20003fce000 */
[----:B-1----:R-:W-:Y:S01]  /*3810*/  FADD R30, R32, R49 ;  /* 0x00000031201e7221 */ /* 0x002fe20000000000 */
[----:B------:R-:W-:-:S03]  /*3820*/  F2FP.F16.F32.PACK_AB R32, R21, R32 ;  /* 0x000000201520723e */ /* 0x000fc600000000ff */
[----:B------:R-:W-:Y:S01]  /*3830*/  @!P5 FMUL R71, R71, 0.5 ;  /* 0x3f0000004747d820 */ /* 0x000fe20000400000 */
[----:B------:R1:W-:Y:S01]  /*3840*/  MUFU.EX2 R74, R26 ;  /* 0x0000001a004a7308 */ /* 0x0003e20000000800 */
[----:B--2---:R-:W-:Y:S01]  /*3850*/  @!P4 FMUL R90, R90, R90 ;  /* 0x0000005a5a5ac220 */ /* 0x004fe20000400000 */
[----:B------:R-:W-:Y:S01]  /*3860*/  FSETP.GEU.AND P4, PT, R86, -126, PT ;  /* 0xc2fc00005600780b */ /* 0x000fe20003f8e000 */
[----:B------:R-:W-:Y:S01]  /*3870*/  FADD R38, R3, R30 ;  /* 0x0000001e03267221 */ /* 0x000fe20000000000 */
[----:B------:R-:W-:Y:S01]  /*3880*/  FADD R3, R9, R40 ;  /* 0x0000002809037221 */ /* 0x000fe20000000000 */
[----:B------:R-:W-:Y:S01]  /*3890*/  FADD R30, R13, R44 ;  /* 0x0000002c0d1e7221 */ /* 0x000fe20000000000 */
[----:B------:R-:W-:Y:S01]  /*38a0*/  FADD R87, R55, R90 ;  /* 0x0000005a37577221 */ /* 0x000fe20000000000 */
[----:B------:R-:W-:Y:S01]  /*38b0*/  @!P6 FMUL R78, R78, 0.5 ;  /* 0x3f0000004e4ee820 */ /* 0x000fe20000400000 */
[----:B------:R-:W2:Y:S01]  /*38c0*/  MUFU.EX2 R71, R71 ;  /* 0x0000004700477308 */ /* 0x000ea20000000800 */
[----:B---3--:R-:W-:Y:S01]  /*38d0*/  @!P1 FMUL R83, R83, R83 ;  /* 0x0000005353539220 */ /* 0x008fe20000400000 */
[----:B------:R-:W-:Y:S01]  /*38e0*/  FSETP.GEU.AND P1, PT, R0, -126, PT ;  /* 0xc2fc00000000780b */ /* 0x000fe20003f2e000 */
[----:B-1----:R-:W-:Y:S01]  /*38f0*/  FADD R26, R28, R41 ;  /* 0x000000291c1a7221 */ /* 0x002fe20000000000 */
[----:B------:R-:W-:Y:S01]  /*3900*/  FADD R42, R3, R34 ;  /* 0x00000022032a7221 */ /* 0x000fe20000000000 */
[----:B------:R-:W-:Y:S01]  /*3910*/  FADD R77, R30, R69 ;  /* 0x000000451e4d7221 */ /* 0x000fe20000000000 */
[----:B------:R-:W-:Y:S01]  /*3920*/  FADD R3, R11, R14 ;  /* 0x0000000e0b037221 */ /* 0x000fe20000000000 */
[----:B------:R-:W-:Y:S01]  /*3930*/  FADD R73, R26, R65 ;  /* 0x000000411a497221 */ /* 0x000fe20000000000 */
[----:B------:R-:W-:Y:S01]  /*3940*/  FADD R26, R4, R37 ;  /* 0x00000025041a7221 */ /* 0x000fe20000000000 */
[----:B------:R-:W-:Y:S01]  /*3950*/  FADD R65, R10, R53 ;  /* 0x000000350a417221 */ /* 0x000fe20000000000 */
[----:B------:R-:W-:Y:S01]  /*3960*/  @!P4 FMUL R86, R86, 0.5 ;  /* 0x3f0000005656c820 */ /* 0x000fe20000400000 */
[----:B------:R-:W1:Y:S01]  /*3970*/  MUFU.EX2 R79, R79 ;  /* 0x0000004f004f7308 */ /* 0x000e620000000800 */
[----:B------:R-:W-:Y:S01]  /*3980*/  FADD R34, R23, R56 ;  /* 0x0000003817227221 */ /* 0x000fe20000000000 */
[----:B------:R-:W-:Y:S01]  /*3990*/  FADD R46, R26, R65 ;  /* 0x000000411a2e7221 */ /* 0x000fe20000000000 */
[----:B------:R-:W-:Y:S01]  /*39a0*/  FADD R65, R12, R27 ;  /* 0x0000001b0c417221 */ /* 0x000fe20000000000 */
[----:B------:R-:W-:Y:S01]  /*39b0*/  FADD R26, R8, R45 ;  /* 0x0000002d081a7221 */ /* 0x000fe20000000000 */
[----:B------:R-:W-:Y:S01]  /*39c0*/  @!P1 FMUL R0, R0, 0.5 ;  /* 0x3f00000000009820 */ /* 0x000fe20000400000 */
[----:B------:R-:W-:Y:S01]  /*39d0*/  FADD R30, R15, R48 ;  /* 0x000000300f1e7221 */ /* 0x000fe20000000000 */
[----:B------:R-:W-:Y:S01]  /*39e0*/  FADD R69, R29, R60 ;  /* 0x0000003c1d457221 */ /* 0x000fe20000000000 */
[----:B------:R-:W-:Y:S01]  /*39f0*/  FADD R81, R26, R65 ;  /* 0x000000411a517221 */ /* 0x000fe20000000000 */
[----:B------:R-:W3:Y:S01]  /*3a00*/  MUFU.EX2 R78, R78 ;  /* 0x0000004e004e7308 */ /* 0x000ee20000000800 */
[----:B------:R-:W-:Y:S01]  /*3a10*/  FADD R3, R3, R34 ;  /* 0x0000002203037221 */ /* 0x000fe20000000000 */
[----:B------:R-:W-:Y:S01]  /*3a20*/  FADD R30, R30, R69 ;  /* 0x000000451e1e7221 */ /* 0x000fe20000000000 */
[----:B------:R-:W-:Y:S01]  /*3a30*/  FADD R26, R31, R88 ;  /* 0x000000581f1a7221 */ /* 0x000fe20000000000 */
[----:B------:R-:W-:Y:S01]  /*3a40*/  FADD R69, R47, R82 ;  /* 0x000000522f457221 */ /* 0x000fe20000000000 */
[----:B------:R-:W-:Y:S01]  /*3a50*/  FADD R34, R64, R61 ;  /* 0x0000003d40227221 */ /* 0x000fe20000000000 */
[----:B------:R-:W-:Y:S01]  /*3a60*/  FADD R89, R58, R83 ;  /* 0x000000533a597221 */ /* 0x000fe20000000000 */
[----:B--2---:R-:W-:Y:S01]  /*3a70*/  @!P5 FMUL R71, R71, R71 ;  /* 0x000000474747d220 */ /* 0x004fe20000400000 */
[----:B------:R2:W4:Y:S01]  /*3a80*/  MUFU.EX2 R65, R0 ;  /* 0x0000000000417308 */ /* 0x0005220000000800 */
[----:B-1----:R-:W-:Y:S01]  /*3a90*/  @!P3 FMUL R79, R79, R79 ;  /* 0x0000004f4f4fb220 */ /* 0x002fe20000400000 */
[----:B------:R-:W-:Y:S01]  /*3aa0*/  @!P2 FMUL R74, R74, R74 ;  /* 0x0000004a4a4aa220 */ /* 0x000fe20000400000 */
[----:B------:R-:W-:Y:S01]  /*3ab0*/  FADD R91, R26, R69 ;  /* 0x000000451a5b7221 */ /* 0x000fe20000000000 */
[----:B------:R-:W-:Y:S01]  /*3ac0*/  FADD R94, R50, R87 ;  /* 0x00000057325e7221 */ /* 0x000fe20000000000 */
[----:B------:R-:W-:Y:S01]  /*3ad0*/  FADD R92, R34, R85 ;  /* 0x00000055225c7221 */ /* 0x000fe20000000000 */
[----:B------:R-:W-:Y:S01]  /*3ae0*/  FADD R93, R54, R89 ;  /* 0x00000059365d7221 */ /* 0x000fe20000000000 */
[----:B------:R-:W-:Y:S01]  /*3af0*/  FADD R26, R68, R63 ;  /* 0x0000003f441a7221 */ /* 0x000fe20000000000 */
[----:B------:R-:W1:Y:S01]  /*3b00*/  MUFU.EX2 R86, R86 ;  /* 0x0000005600567308 */ /* 0x000e620000000800 */
[----:B---3--:R-:W-:Y:S01]  /*3b10*/  @!P6 FMUL R78, R78, R78 ;  /* 0x0000004e4e4ee220 */ /* 0x008fe20000400000 */
[----:B------:R-:W-:Y:S01]  /*3b20*/  FADD R85, R84, R79 ;  /* 0x0000004f54557221 */ /* 0x000fe20000000000 */
[----:B------:R-:W-:Y:S01]  /*3b30*/  FADD R50, R76, R71 ;  /* 0x000000474c327221 */ /* 0x000fe20000000000 */
[----:B--2---:R-:W-:Y:S01]  /*3b40*/  FADD R0, R35, R66 ;  /* 0x0000004223007221 */ /* 0x004fe20000000000 */
[----:B------:R-:W-:Y:S01]  /*3b50*/  FADD R69, R51, R78 ;  /* 0x0000004e33457221 */ /* 0x000fe20000000000 */
[----:B------:R-:W-:Y:S01]  /*3b60*/  FADD R34, R43, R74 ;  /* 0x0000004a2b227221 */ /* 0x000fe20000000000 */
[----:B------:R-:W-:Y:S01]  /*3b70*/  FADD R26, R26, R85 ;  /* 0x000000551a1a7221 */ /* 0x000fe20000000000 */
[----:B------:R-:W-:Y:S01]  /*3b80*/  FADD R38, R38, R73 ;  /* 0x0000004926267221 */ /* 0x000fe20000000000 */
[----:B----4-:R-:W-:Y:S01]  /*3b90*/  @!P1 FMUL R65, R65, R65 ;  /* 0x0000004141419220 */ /* 0x010fe20000400000 */
[----:B------:R-:W-:Y:S01]  /*3ba0*/  FADD R0, R0, R69 ;  /* 0x0000004500007221 */ /* 0x000fe20000000000 */
[----:B------:R-:W-:Y:S01]  /*3bb0*/  FADD R42, R42, R77 ;  /* 0x0000004d2a2a7221 */ /* 0x000fe20000000000 */
[----:B------:R-:W-:Y:S01]  /*3bc0*/  FADD R81, R46, R81 ;  /* 0x000000512e517221 */ /* 0x000fe20000000000 */
[----:B------:R-:W-:Y:S01]  /*3bd0*/  FADD R89, R62, R65 ;  /* 0x000000413e597221 */ /* 0x000fe20000000000 */
[----:B------:R-:W-:Y:S01]  /*3be0*/  FADD R3, R3, R30 ;  /* 0x0000001e03037221 */ /* 0x000fe20000000000 */
[----:B------:R-:W-:Y:S01]  /*3bf0*/  FADD R91, R91, R94 ;  /* 0x0000005e5b5b7221 */ /* 0x000fe20000000000 */
[----:B------:R-:W-:Y:S01]  /*3c00*/  FADD R92, R92, R93 ;  /* 0x0000005d5c5c7221 */ /* 0x000fe20000000000 */
[----:B-1----:R-:W-:Y:S01]  /*3c10*/  @!P4 FMUL R86, R86, R86 ;  /* 0x000000565656c220 */ /* 0x002fe20000400000 */
[----:B------:R-:W-:Y:S01]  /*3c20*/  FADD R89, R50, R89 ;  /* 0x0000005932597221 */ /* 0x000fe20000000000 */
[----:B------:R-:W-:Y:S01]  /*3c30*/  FADD R38, R38, R81 ;  /* 0x0000005126267221 */ /* 0x000fe20000000000 */
[----:B------:R-:W-:Y:S01]  /*3c40*/  FADD R3, R42, R3 ;  /* 0x000000032a037221 */ /* 0x000fe20000000000 */
[----:B------:R-:W-:Y:S01]  /*3c50*/  FADD R87, R59, R86 ;  /* 0x000000563b577221 */ /* 0x000fe20000000000 */
[----:B------:R-:W-:Y:S01]  /*3c60*/  FADD R89, R26, R89 ;  /* 0x000000591a597221 */ /* 0x000fe20000000000 */
[----:B------:R-:W-:Y:S01]  /*3c70*/  MOV R26, UR43 ;  /* 0x0000002b001a7c02 */ /* 0x000fe20008000f00 */
[----:B------:R-:W-:Y:S01]  /*3c80*/  FADD R3, R38, R3 ;  /* 0x0000000326037221 */ /* 0x000fe20000000000 */
[----:B------:R-:W-:Y:S01]  /*3c90*/  FADD R87, R34, R87 ;  /* 0x0000005722577221 */ /* 0x000fe20000000000 */
[----:B------:R-:W-:Y:S01]  /*3ca0*/  FADD R89, R92, R89 ;  /* 0x000000595c597221 */ /* 0x000fe20000000000 */
[----:B------:R1:W-:Y:S01]  /*3cb0*/  SYNCS.ARRIVE.TRANS64.A1T0 RZ, [R26+UR51], RZ ;  /* 0x000000ff1aff79a7 */ /* 0x0003e20008100033 */
[----:B------:R-:W-:Y:S01]  /*3cc0*/  F2FP.F16.F32.PACK_AB R54, R60, R27 ;  /* 0x0000001b3c36723e */ /* 0x000fe200000000ff */
[----:B------:R-:W-:Y:S01]  /*3cd0*/  FADD R0, R0, R87 ;  /* 0x0000005700007221 */ /* 0x000fe20000000000 */
[----:B------:R-:W-:Y:S01]  /*3ce0*/  USEL UR51, UR37, URZ, UP0 ;  /* 0x0000003f25337287 */ /* 0x000fe20008000000 */
[----:B------:R-:W-:-:S02]  /*3cf0*/  F2FP.F16.F32.PACK_AB R38, R29, R12 ;  /* 0x0000000c1d26723e */ /* 0x000fc400000000ff */
[----:B------:R-:W-:Y:S01]  /*3d00*/  FADD R0, R91, R0 ;  /* 0x000000005b007221 */ /* 0x000fe20000000000 */
[----:B------:R-:W-:Y:S02]  /*3d10*/  F2FP.F16.F32.PACK_AB R40, R40, R33 ;  /* 0x000000212828723e */ /* 0x000fe400000000ff */
[----:B------:R-:W-:Y:S01]  /*3d20*/  F2FP.F16.F32.PACK_AB R46, R48, R45 ;  /* 0x0000002d302e723e */ /* 0x000fe200000000ff */
[----:B------:R-:W-:Y:S01]  /*3d30*/  FADD R0, R0, R89 ;  /* 0x0000005900007221 */ /* 0x000fe20000000000 */
[----:B------:R-:W-:Y:S02]  /*3d40*/  F2FP.F16.F32.PACK_AB R27, R68, R35 ;  /* 0x00000023441b723e */ /* 0x000fe400000000ff */
[----:B------:R-:W-:Y:S02]  /*3d50*/  F2FP.F16.F32.PACK_AB R42, R14, R37 ;  /* 0x000000250e2a723e */ /* 0x000fe400000000ff */
[----:B------:R-:W-:Y:S02]  /*3d60*/  F2FP.F16.F32.PACK_AB R44, R44, R41 ;  /* 0x000000292c2c723e */ /* 0x000fe400000000ff */
[----:B------:R-:W-:-:S02]  /*3d70*/  F2FP.F16.F32.PACK_AB R48, R52, R49 ;  /* 0x000000313430723e */ /* 0x000fc400000000ff */
[----:B------:R-:W-:Y:S02]  /*3d80*/  F2FP.F16.F32.PACK_AB R50, R56, R53 ;  /* 0x000000353832723e */ /* 0x000fe400000000ff */
[----:B------:R-:W-:Y:S02]  /*3d90*/  F2FP.F16.F32.PACK_AB R29, R72, R39 ;  /* 0x00000027481d723e */ /* 0x000fe400000000ff */
[----:B------:R-:W-:Y:S02]  /*3da0*/  F2FP.F16.F32.PACK_AB R31, R76, R43 ;  /* 0x0000002b4c1f723e */ /* 0x000fe400000000ff */
[----:B------:R-:W-:Y:S02]  /*3db0*/  F2FP.F16.F32.PACK_AB R33, R80, R47 ;  /* 0x0000002f5021723e */ /* 0x000fe400000000ff */
[----:B------:R-:W-:Y:S02]  /*3dc0*/  F2FP.F16.F32.PACK_AB R35, R84, R51 ;  /* 0x000000335423723e */ /* 0x000fe400000000ff */
[----:B-1----:R-:W-:-:S02]  /*3dd0*/  F2FP.F16.F32.PACK_AB R26, R11, R4 ;  /* 0x000000040b1a723e */ /* 0x002fc400000000ff */
[----:B------:R-:W-:Y:S02]  /*3de0*/  F2FP.F16.F32.PACK_AB R28, R13, R28 ;  /* 0x0000001c0d1c723e */ /* 0x000fe400000000ff */
[----:B------:R-:W-:Y:S02]  /*3df0*/  F2FP.F16.F32.PACK_AB R30, R15, R8 ;  /* 0x000000080f1e723e */ /* 0x000fe400000000ff */
        /* <DEDUP_REMOVED lines=9> */
[----:B------:R-:W-:-:S02]  /*3e90*/  F2FP.F16.F32.PACK_AB R51, R79, R78 ;  /* 0x0000004e4f33723e */ /* 0x000fc400000000ff */
[----:B------:R-:W-:Y:S01]  /*3ea0*/  F2FP.F16.F32.PACK_AB R53, R83, R90 ;  /* 0x0000005a5335723e */ /* 0x000fe200000000ff */
[----:B------:R-:W-:Y:S06]  /*3eb0*/  @!P0 BRA `(.L_x_21) ;  /* 0x0000000000048947 */ /* 0x000fec0003800000 */
[----:B------:R-:W-:Y:S01]  /*3ec0*/  BPT.TRAP 0x1 ;  /* 0x000000040000795c */ /* 0x000fe20000300000 */
.L_x_21:
[----:B------:R-:W-:Y:S01]  /*3ed0*/  ULEA UR6, UR51, UR45, 0x3 ;  /* 0x0000002d33067291 */ /* 0x000fe2000f8e183f */
[----:B------:R-:W-:Y:S01]  /*3ee0*/  SHF.L.U32 R4, R18, 0x1f, RZ ;  /* 0x0000001f12047819 */ /* 0x000fe200000006ff */
[----:B------:R-:W-:-:S07]  /*3ef0*/  ULOP3.LUT UR43, UR57, 0x4000000, URZ, 0xfc, !UPT ;  /* 0x04000000392b7892 */ /* 0x000fce000f8efc3f */
[----:B------:R-:W1:Y:S02]  /*3f00*/  SYNCS.PHASECHK.TRANS64.TRYWAIT P1, [UR6+0x34400], R4 ;  /* 0x03440004ff0075a7 */ /* 0x000e640008020146 */
[----:B-1----:R-:W-:Y:S05]  /*3f10*/  @!P1 BRA `(.L_x_22) ;  /* 0x0000009c00a89947 */ /* 0x002fea0003800000 */
.L_x_128:
[----:B------:R-:W-:Y:S01]  /*3f20*/  ULEA UR10, UR51, UR43, 0xb ;  /* 0x0000002b330a7291 */ /* 0x000fe2000f8e583f */
[----:B------:R-:W-:Y:S01]  /*3f30*/  WARPGROUP.ARRIVE ;  /* 0x00000000000079c5 */ /* 0x000fe20000000000 */
[----:B------:R-:W-:Y:S01]  /*3f40*/  UMOV UR7, 0x40000040 ;  /* 0x4000004000077882 */ /* 0x000fe20000000000 */
[----:B------:R-:W-:-:S04]  /*3f50*/  F2FP.F16.F32.PACK_AB R55, R65, R86 ;  /* 0x000000564137723e */ /* 0x000fc800000000ff */
[----:B------:R-:W-:Y:S02]  /*3f60*/  UMOV UR6, UR10 ;  /* 0x0000000a00067c82 */ /* 0x000fe40008000000 */
[----:B------:R-:W-:Y:S01]  /*3f70*/  HGMMA.64x128x16.F32 R88, R24, gdesc[UR4].tnspB, RZ, !UPT, gsb0 ;  /* 0x41e0000418587df0 */ /* 0x000fe2000c0008ff */
[----:B------:R-:W-:Y:S01]  /*3f80*/  UIADD3 UR6, UR10, 0x80, URZ ;  /* 0x000000800a067890 */ /* 0x000fe2000fffe03f */
[----:B------:R-:W-:Y:S01]  /*3f90*/  UMOV UR7, 0x40000040 ;  /* 0x4000004000077882 */ /* 0x000fe20000000000 */
[----:B------:R-:W-:Y:S02]  /*3fa0*/  WARPGROUP.DEPBAR.LE gsb0, 0x0 ;  /* 0x00008000000079c5 */ /* 0x000fe40000010000 */
[----:B------:R-:W-:-:S07]  /*3fb0*/  WARPGROUP.ARRIVE ;  /* 0x00000000000079c5 */ /* 0x000fce0000000000 */
[----:B------:R-:W-:Y:S01]  /*3fc0*/  HGMMA.64x128x16.F32 R88, R28, gdesc[UR4].tnspB, R88, gsb0 ;  /* 0x41e000041c587df0 */ /* 0x000fe20008000858 */
        /* <DEDUP_REMOVED lines=29> */
[----:B------:R-:W-:Y:S03]  /*41a0*/  HGMMA.64x128x16.F32 R88, R52, gdesc[UR4].tnspB, R88, gsb0 ;  /* 0x41e0000434587df0 */ /* 0x000fe60008000858 */
[----:B------:R-:W-:Y:S02]  /*41b0*/  WARPGROUP.DEPBAR.LE gsb0, 0x0 ;  /* 0x00008000000079c5 */ /* 0x000fe40000010000 */
[----:B------:R-:W-:Y:S05]  /*41c0*/  @!P0 BRA `(.L_x_23) ;  /* 0x0000000000048947 */ /* 0x000fea0003800000 */
[----:B------:R-:W-:Y:S01]  /*41d0*/  BPT.TRAP 0x1 ;  /* 0x000000040000795c */ /* 0x000fe20000300000 */
.L_x_23:
[----:B------:R-:W-:Y:S02]  /*41e0*/  UISETP.GT.U32.AND UP0, UPT, UR49, 0x1, UPT ;  /* 0x000000013100788c */ /* 0x000fe4000bf04070 */
[----:B------:R-:W-:-:S04]  /*41f0*/  UIADD3 UR56, UR56, 0x34428, URZ ;  /* 0x0003442838387890 */ /* 0x000fc8000fffe03f */
[----:B------:R-:W-:Y:S01]  /*4200*/  PLOP3.LUT P1, PT, PT, PT, UP0, 0x80, 0x0 ;  /* 0x000000000000781c */ /* 0x000fe20003f2f008 */
[----:B------:R-:W-:-:S09]  /*4210*/  UPRMT UR56, URZ, 0x654, UR56 ;  /* 0x000006543f387896 */ /* 0x000fd20008000038 */
[----:B------:R-:W-:Y:S03]  /*4220*/  SYNCS.ARRIVE.TRANS64.RED.A1T0 RZ, [UR56], RZ ;  /* 0x000000ffffff79a7 */ /* 0x000fe60008100438 */
[----:B------:R-:W-:Y:S05]  /*4230*/  @P1 BRA `(.L_x_24) ;  /* 0x0000000000041947 */ /* 0x000fea0003800000 */
[----:B------:R-:W-:Y:S01]  /*4240*/  BPT.TRAP 0x1 ;  /* 0x000000040000795c */ /* 0x000fe20000300000 */
.L_x_24:
[----:B------:R-:W-:Y:S01]  /*4250*/  UIADD3 UR37, UR51, 0x1, URZ ;  /* 0x0000000133257890 */ /* 0x000fe2000fffe03f */
[C---:B------:R-:W-:Y:S01]  /*4260*/  ISETP.GE.AND P2, PT, R7.reuse, 0x101, PT ;  /* 0x000001010700780c */ /* 0x040fe20003f46270 */
[----:B-1----:R-:W-:Y:S01]  /*4270*/  VIADD R4, R7, 0x7f ;  /* 0x0000007f07047836 */ /* 0x002fe20000000000 */
[----:B------:R-:W-:Y:S01]  /*4280*/  IADD3 R8, R22, 0x80, RZ ;  /* 0x0000008016087810 */ /* 0x000fe20007ffe0ff */
[----:B------:R-:W-:-:S03]  /*4290*/  UISETP.NE.AND UP0, UPT, UR37, 0x5, UPT ;  /* 0x000000052500788c */ /* 0x000fc6000bf05270 */
[----:B------:R-:W-:Y:S01]  /*42a0*/  SHF.R.S32.HI R7, RZ, 0x1f, R4 ;  /* 0x0000001fff077819 */ /* 0x000fe20000011404 */
[----:B------:R-:W-:Y:S02]  /*42b0*/  USEL UR6, URZ, 0x1, UP0 ;  /* 0x000000013f067887 */ /* 0x000fe40008000000 */
[----:B------:R-:W-:Y:S01]  /*42c0*/  USEL UR37, UR37, URZ, UP0 ;  /* 0x0000003f25257287 */ /* 0x000fe20008000000 */
[----:B------:R-:W-:Y:S02]  /*42d0*/  LEA.HI R7, R7, R4, RZ, 0x7 ;  /* 0x0000000407077211 */ /* 0x000fe400078f38ff */
[----:B------:R-:W-:Y:S02]  /*42e0*/  MOV R4, R8 ;  /* 0x0000000800047202 */ /* 0x000fe40000000f00 */
[----:B------:R-:W-:Y:S02]  /*42f0*/  LOP3.LUT R18, R18, UR6, RZ, 0x3c, !PT ;  /* 0x0000000612127c12 */ /* 0x000fe4000f8e3cff */
[----:B------:R-:W-:Y:S01]  /*4300*/  LEA.HI.SX32 R7, R7, 0xffffffff, 0x19 ;  /* 0xffffffff07077811 */ /* 0x000fe200078fcaff */
[----:B------:R-:W-:Y:S06]  /*4310*/  @!P2 BRA `(.L_x_25) ;  /* 0x0000002c0014a947 */ /* 0x000fec0003800000 */
[----:B------:R-:W-:Y:S01]  /*4320*/  IMAD.MOV.U32 R4, RZ, RZ, R8 ;  /* 0x000000ffff047224 */ /* 0x000fe200078e0008 */
[----:B------:R-:W-:Y:S01]  /*4330*/  MOV R9, R5 ;  /* 0x0000000500097202 */ /* 0x000fe20000000f00 */
[----:B------:R-:W-:Y:S01]  /*4340*/  ULDC UR56, c[0x0][0x604] ;  /* 0x0001810000387ab9 */ /* 0x000fe20000000800 */
[----:B------:R-:W-:-:S07]  /*4350*/  MOV R11, R6 ;  /* 0x00000006000b7202 */ /* 0x000fce0000000f00 */
.L_x_36:
[----:B------:R-:W-:Y:S05]  /*4360*/  @!P0 BRA `(.L_x_26) ;  /* 0x0000000000048947 */ /* 0x000fea0003800000 */
[----:B------:R-:W-:Y:S01]  /*4370*/  BPT.TRAP 0x1 ;  /* 0x000000040000795c */ /* 0x000fe20000300000 */
.L_x_26:
[----:B------:R-:W-:Y:S01]  /*4380*/  ULEA UR6, UR37, UR45, 0x3 ;  /* 0x0000002d25067291 */ /* 0x000fe2000f8e183f */
[----:B------:R-:W-:-:S08]  /*4390*/  SHF.L.U32 R5, R18, 0x1f, RZ ;  /* 0x0000001f12057819 */ /* 0x000fd000000006ff */
[----:B------:R-:W1:Y:S02]  /*43a0*/  SYNCS.PHASECHK.TRANS64.TRYWAIT P2, [UR6+0x34400], R5 ;  /* 0x03440005ff0075a7 */ /* 0x000e640008040146 */
[----:B-1----:R-:W-:Y:S05]  /*43b0*/  @!P2 BRA `(.L_x_27) ;  /* 0x000000980098a947 */ /* 0x002fea0003800000 */
.L_x_129:
[----:B------:R-:W-:Y:S01]  /*43c0*/  ULEA UR34, UR37, UR41, 0xb ;  /* 0x0000002925227291 */ /* 0x000fe2000f8e583f */
[----:B------:R-:W-:Y:S01]  /*43d0*/  WARPGROUP.ARRIVE ;  /* 0x00000000000079c5 */ /* 0x000fe20000000000 */
[----:B------:R-:W-:Y:S01]  /*43e0*/  UMOV UR35, 0x40000040 ;  /* 0x4000004000237882 */ /* 0x000fe20000000000 */
[----:B------:R-:W-:Y:S01]  /*43f0*/  UMOV UR7, 0x40000040 ;  /* 0x4000004000077882 */ /* 0x000fe20000000000 */
[----:B------:R-:W-:Y:S02]  /*4400*/  UIADD3 UR6, UR34, 0x2, URZ ;  /* 0x0000000222067890 */ /* 0x000fe4000fffe03f */
[----:B------:R-:W-:Y:S01]  /*4410*/  UIADD3 UR10, UR34, 0x4, URZ ;  /* 0x00000004220a7890 */ /* 0x000fe2000fffe03f */
[----:B------:R-:W-:Y:S02]  /*4420*/  UMOV UR11, 0x40000040 ;  /* 0x40000040000b7882 */ /* 0x000fe40000000000 */
[----:B------:R-:W-:Y:S01]  /*4430*/  HGMMA.64x128x16.F32 R24, gdesc[UR32], RZ, !UPT, gsb0 ;  /* 0x01e00000201879f0 */ /* 0x000fe2000c0008ff */
[----:B------:R-:W-:Y:S01]  /*4440*/  UIADD3 UR14, UR34, 0x6, URZ ;  /* 0x00000006220e7890 */ /* 0x000fe2000fffe03f */
[----:B------:R-:W-:Y:S01]  /*4450*/  UMOV UR15, 0x40000040 ;  /* 0x40000040000f7882 */ /* 0x000fe20000000000 */
        /* <DEDUP_REMOVED lines=8> */
[----:B------:R-:W-:-:S02]  /*44e0*/  WARPGROUP.DEPBAR.LE gsb0, 0x0 ;  /* 0x00008000000079c5 */ /* 0x000fc40000010000 */
[----:B------:R-:W-:-:S06]  /*44f0*/  WARPGROUP.ARRIVE ;  /* 0x00000000000079c5 */ /* 0x000fcc0000000000 */
[----:B------:R-:W-:Y:S03]  /*4500*/  HGMMA.64x128x16.F32 R24, gdesc[UR4], R24, gsb0 ;  /* 0x01e00000041879f0 */ /* 0x000fe60008000818 */
[----:B------:R-:W-:Y:S02]  /*4510*/  WARPGROUP.DEPBAR.LE gsb0, 0x0 ;  /* 0x00008000000079c5 */ /* 0x000fe40000010000 */
[----:B------:R-:W-:-:S07]  /*4520*/  WARPGROUP.ARRIVE ;  /* 0x00000000000079c5 */ /* 0x000fce0000000000 */
[----:B------:R-:W-:Y:S01]  /*4530*/  HGMMA.64x128x16.F32 R24, gdesc[UR8], R24, gsb0 ;  /* 0x01e00000081879f0 */ /* 0x000fe20008000818 */
[----:B------:R-:W-:-:S04]  /*4540*/  UIADD3 UR10, UR37, 0x1, URZ ;  /* 0x00000001250a7890 */ /* 0x000fc8000fffe03f */
[----:B------:R-:W-:-:S04]  /*4550*/  UISETP.NE.AND UP0, UPT, UR10, 0x5, UPT ;  /* 0x000000050a00788c */ /* 0x000fc8000bf05270 */
[----:B------:R-:W-:Y:S02]  /*4560*/  USEL UR6, URZ, 0x1, UP0 ;  /* 0x000000013f067887 */ /* 0x000fe40008000000 */
[----:B------:R-:W-:-:S04]  /*4570*/  USEL UR10, UR10, URZ, UP0 ;  /* 0x0000003f0a0a7287 */ /* 0x000fc80008000000 */
[----:B------:R-:W-:Y:S01]  /*4580*/  LOP3.LUT R18, R18, UR6, RZ, 0x3c, !PT ;  /* 0x0000000612127c12 */ /* 0x000fe2000f8e3cff */
[----:B------:R-:W-:Y:S02]  /*4590*/  WARPGROUP.DEPBAR.LE gsb0, 0x0 ;  /* 0x00008000000079c5 */ /* 0x000fe40000010000 */
[----:B------:R-:W-:-:S06]  /*45a0*/  WARPGROUP.ARRIVE ;  /* 0x00000000000079c5 */ /* 0x000fcc0000000000 */
        /* <DEDUP_REMOVED lines=14> */
[----:B------:R-:W-:Y:S05]  /*4690*/  @!P0 BRA `(.L_x_28) ;  /* 0x0000000000048947 */ /* 0x000fea0003800000 */
[----:B------:R-:W-:Y:S01]  /*46a0*/  BPT.TRAP 0x1 ;  /* 0x000000040000795c */ /* 0x000fe20000300000 */
.L_x_28:
[----:B-1----:R-:W-:Y:S01]  /*46b0*/  FMNMX R6, R24, R9, !PT ;  /* 0x0000000918067209 */ /* 0x002fe20007800000 */
[----:B------:R-:W-:Y:S01]  /*46c0*/  ULEA UR6, UR10, UR45, 0x3 ;  /* 0x0000002d0a067291 */ /* 0x000fe2000f8e183f */
[----:B------:R-:W-:Y:S02]  /*46d0*/  FMNMX R10, R26, R11, !PT ;  /* 0x0000000b1a0a7209 */ /* 0x000fe40007800000 */
[----:B------:R-:W-:Y:S02]  /*46e0*/  FMNMX R5, R25, R6, !PT ;  /* 0x0000000619057209 */ /* 0x000fe40007800000 */
[----:B------:R-:W-:Y:S02]  /*46f0*/  FMNMX R13, R27, R10, !PT ;  /* 0x0000000a1b0d7209 */ /* 0x000fe40007800000 */
[----:B------:R-:W-:Y:S02]  /*4700*/  FMNMX R6, R28, R5, !PT ;  /* 0x000000051c067209 */ /* 0x000fe40007800000 */
[----:B------:R-:W-:-:S02]  /*4710*/  FMNMX R10, R30, R13, !PT ;  /* 0x0000000d1e0a7209 */ /* 0x000fc40007800000 */
[----:B------:R-:W-:Y:S02]  /*4720*/  FMNMX R5, R29, R6, !PT ;  /* 0x000000061d057209 */ /* 0x000fe40007800000 */
[----:B------:R-:W-:Y:S02]  /*4730*/  FMNMX R15, R31, R10, !PT ;  /* 0x0000000a1f0f7209 */ /* 0x000fe40007800000 */
[----:B------:R-:W-:-:S04]  /*4740*/  FMNMX R6, R32, R5, !PT ;  /* 0x0000000520067209 */ /* 0x000fc80007800000 */
        /* <DEDUP_REMOVED lines=26> */
[----:B------:R-:W-:-:S05]  /*48f0*/  FMNMX R6, R85, R6, !PT ;  /* 0x0000000655067209 */ /* 0x000fca0007800000 */
[----:B------:R-:W1:Y:S02]  /*4900*/  SHFL.BFLY PT, R5, R6, 0x1, 0x1f ;  /* 0x0c201f0006057f89 */ /* 0x000e6400000e0000 */
[----:B-1----:R-:W-:Y:S02]  /*4910*/  FMNMX R8, R6, R5, !PT ;  /* 0x0000000506087209 */ /* 0x002fe40007800000 */
[----:B------:R-:W-:-:S03]  /*4920*/  FMNMX R6, R34, R15, !PT ;  /* 0x0000000f22067209 */ /* 0x000fc60007800000 */
[----:B------:R-:W1:Y:S01]  /*4930*/  SHFL.BFLY PT, R5, R8, 0x2, 0x1f ;  /* 0x0c401f0008057f89 */ /* 0x000e6200000e0000 */
[----:B------:R-:W-:-:S04]  /*4940*/  FMNMX R21, R35, R6, !PT ;  /* 0x0000000623157209 */ /* 0x000fc80007800000 */
[----:B------:R-:W-:-:S04]  /*4950*/  FMNMX R6, R38, R21, !PT ;  /* 0x0000001526067209 */ /* 0x000fc80007800000 */
[----:B------:R-:W-:-:S04]  /*4960*/  FMNMX R21, R39, R6, !PT ;  /* 0x0000000627157209 */ /* 0x000fc80007800000 */
[----:B------:R-:W-:-:S04]  /*4970*/  FMNMX R6, R42, R21, !PT ;  /* 0x000000152a067209 */ /* 0x000fc80007800000 */
[----:B------:R-:W-:-:S04]  /*4980*/  FMNMX R23, R43, R6, !PT ;  /* 0x000000062b177209 */ /* 0x000fc80007800000 */
[----:B------:R-:W-:Y:S02]  /*4990*/  FMNMX R6, R46, R23, !PT ;  /* 0x000000172e067209 */ /* 0x000fe40007800000 */
[----:B-1----:R-:W-:-:S04]  /*49a0*/  FMNMX R5, R8, R5, !PT ;  /* 0x0000000508057209 */ /* 0x002fc80007800000 */
[----:B------:R-:W-:-:S04]  /*49b0*/  FSETP.NEU.AND P2, PT, R5, -INF , PT ;  /* 0xff8000000500780b */ /* 0x000fc80003f4d000 */
[----:B------:R-:W-:-:S05]  /*49c0*/  FSEL R152, R5, RZ, P2 ;  /* 0x000000ff05987208 */ /* 0x000fca0001000000 */
[C---:B------:R-:W-:Y:S01]  /*49d0*/  FMUL R153, R152.reuse, UR56 ;  /* 0x0000003898997c20 */ /* 0x040fe20008400000 */
[----:B------:R-:W-:-:S03]  /*49e0*/  FADD R152, -R152, R9 ;  /* 0x0000000998987221 */ /* 0x000fc60000000100 */
[--C-:B------:R-:W-:Y:S01]  /*49f0*/  FFMA R24, R24, UR56, -R153.reuse ;  /* 0x0000003818187c23 */ /* 0x100fe20008000899 */
[--C-:B------:R-:W-:Y:S01]  /*4a00*/  FFMA R13, R25, UR56, -R153.reuse ;  /* 0x00000038190d7c23 */ /* 0x100fe20008000899 */
[--C-:B------:R-:W-:Y:S01]  /*4a10*/  FFMA R8, R28, UR56, -R153.reuse ;  /* 0x000000381c087c23 */ /* 0x100fe20008000899 */
[--C-:B------:R-:W-:Y:S01]  /*4a20*/  FFMA R21, R33, UR56, -R153.reuse ;  /* 0x0000003821157c23 */ /* 0x100fe20008000899 */
[--C-:B------:R-:W-:Y:S01]  /*4a30*/  FFMA R15, R29, UR56, -R153.reuse ;  /* 0x000000381d0f7c23 */ /* 0x100fe20008000899 */
[----:B------:R-:W-:Y:S01]  /*4a40*/  FSETP.GEU.AND P6, PT, R24, -126, PT ;  /* 0xc2fc00001800780b */ /* 0x000fe20003fce000 */
        /* <DEDUP_REMOVED lines=9> */
[--C-:B------:R-:W-:Y:S01]  /*4ae0*/  FFMA R33, R41, UR56, -R153.reuse ;  /* 0x0000003829217c23 */ /* 0x100fe20008000899 */
[--C-:B------:R-:W-:Y:S01]  /*4af0*/  FFMA R37, R45, UR56, -R153.reuse ;  /* 0x000000382d257c23 */ /* 0x100fe20008000899 */
[----:B------:R-:W-:Y:S01]  /*4b00*/  FMNMX R25, R47, R6, !PT ;  /* 0x000000062f197209 */ /* 0x000fe20007800000 */
[----:B------:R-:W-:Y:S01]  /*4b10*/  @!P6 FMUL R24, R24, 0.5 ;  /* 0x3f0000001818e820 */ /* 0x000fe20000400000 */
[--C-:B------:R-:W-:Y:S01]  /*4b20*/  FFMA R36, R48, UR56, -R153.reuse ;  /* 0x0000003830247c23 */ /* 0x100fe20008000899 */
[----:B------:R-:W-:Y:S01]  /*4b30*/  @!P3 FMUL R13, R13, 0.5 ;  /* 0x3f0000000d0db820 */ /* 0x000fe20000400000 */
[----:B------:R-:W-:Y:S01]  /*4b40*/  FMNMX R6, R50, R25, !PT ;  /* 0x0000001932067209 */ /* 0x000fe20007800000 */
[----:B------:R-:W-:Y:S01]  /*4b50*/  @!P4 FMUL R8, R8, 0.5 ;  /* 0x3f0000000808c820 */ /* 0x000fe20000400000 */
[--C-:B------:R-:W-:Y:S01]  /*4b60*/  FFMA R45, R53, UR56, -R153.reuse ;  /* 0x00000038352d7c23 */ /* 0x100fe20008000899 */
[----:B------:R-:W1:Y:S01]  /*4b70*/  MUFU.EX2 R24, R24 ;  /* 0x0000001800187308 */ /* 0x000e620000000800 */
[----:B------:R-:W-:Y:S01]  /*4b80*/  @!P5 FMUL R15, R15, 0.5 ;  /* 0x3f0000000f0fd820 */ /* 0x000fe20000400000 */
[----:B------:R-:W-:Y:S01]  /*4b90*/  @!P2 FMUL R28, R28, 0.5 ;  /* 0x3f0000001c1ca820 */ /* 0x000fe20000400000 */
[----:B------:R-:W-:Y:S01]  /*4ba0*/  FMNMX R25, R51, R6, !PT ;  /* 0x0000000633197209 */ /* 0x000fe20007800000 */
[--C-:B------:R-:W-:Y:S01]  /*4bb0*/  FFMA R41, R49, UR56, -R153.reuse ;  /* 0x0000003831297c23 */ /* 0x100fe20008000899 */
[--C-:B------:R-:W-:Y:S01]  /*4bc0*/  FFMA R14, R52, UR56, -R153.reuse ;  /* 0x00000038340e7c23 */ /* 0x100fe20008000899 */
[--C-:B------:R-:W-:Y:S01]  /*4bd0*/  FFMA R49, R56, UR56, -R153.reuse ;  /* 0x0000003838317c23 */ /* 0x100fe20008000899 */
[----:B------:R-:W-:Y:S01]  /*4be0*/  FMNMX R6, R54, R25, !PT ;  /* 0x0000001936067209 */ /* 0x000fe20007800000 */
[----:B------:R-:W2:Y:S01]  /*4bf0*/  MUFU.EX2 R13, R13 ;  /* 0x0000000d000d7308 */ /* 0x000ea20000000800 */
[--C-:B------:R-:W-:Y:S01]  /*4c00*/  FFMA R40, R57, UR56, -R153.reuse ;  /* 0x0000003839287c23 */ /* 0x100fe20008000899 */
[--C-:B------:R-:W-:Y:S01]  /*4c10*/  FFMA R57, R64, UR56, -R153.reuse ;  /* 0x0000003840397c23 */ /* 0x100fe20008000899 */
[----:B------:R-:W-:Y:S01]  /*4c20*/  FMNMX R25, R55, R6, !PT ;  /* 0x0000000637197209 */ /* 0x000fe20007800000 */
[--C-:B------:R-:W-:Y:S01]  /*4c30*/  FFMA R53, R60, UR56, -R153.reuse ;  /* 0x000000383c357c23 */ /* 0x100fe20008000899 */
[--C-:B------:R-:W-:Y:S01]  /*4c40*/  FFMA R20, R61, UR56, -R153.reuse ;  /* 0x000000383d147c23 */ /* 0x100fe20008000899 */
[--C-:B------:R-:W-:Y:S01]  /*4c50*/  FFMA R44, R65, UR56, -R153.reuse ;  /* 0x00000038412c7c23 */ /* 0x100fe20008000899 */
        /* <DEDUP_REMOVED lines=10> */
[----:B--2---:R-:W-:Y:S01]  /*4d00*/  @!P3 FMUL R13, R13, R13 ;  /* 0x0000000d0d0db220 */ /* 0x004fe20000400000 */
[----:B------:R-:W-:Y:S01]  /*4d10*/  FSETP.GEU.AND P3, PT, R10, -126, PT ;  /* 0xc2fc00000a00780b */ /* 0x000fe20003f6e000 */
[--C-:B------:R-:W-:Y:S01]  /*4d20*/  FFMA R69, R76, UR56, -R153.reuse ;  /* 0x000000384c457c23 */ /* 0x100fe20008000899 */
[----:B------:R-:W-:Y:S01]  /*4d30*/  FMNMX R6, R62, R25, !PT ;  /* 0x000000193e067209 */ /* 0x000fe20007800000 */
[--C-:B------:R-:W-:Y:S01]  /*4d40*/  FFMA R56, R77, UR56, -R153.reuse ;  /* 0x000000384d387c23 */ /* 0x100fe20008000899 */
        /* <DEDUP_REMOVED lines=8> */
[----:B------:R-:W-:Y:S01]  /*4dd0*/  FFMA R77, R84, UR56, -R153 ;  /* 0x00000038544d7c23 */ /* 0x000fe20008000899 */
[----:B------:R-:W-:Y:S01]  /*4de0*/  @!P3 FMUL R10, R10, 0.5 ;  /* 0x3f0000000a0ab820 */ /* 0x000fe20000400000 */
[----:B------:R-:W3:Y:S01]  /*4df0*/  MUFU.EX2 R21, R21 ;  /* 0x0000001500157308 */ /* 0x000ee20000000800 */
[----:B-1----:R-:W-:Y:S01]  /*4e00*/  @!P5 FMUL R15, R15, R15 ;  /* 0x0000000f0f0fd220 */ /* 0x002fe20000400000 */
[----:B------:R-:W-:Y:S01]  /*4e10*/  FSETP.GEU.AND P5, PT, R32, -126, PT ;  /* 0xc2fc00002000780b */ /* 0x000fe20003fae000 */
[----:B------:R-:W-:Y:S01]  /*4e20*/  FMUL R152, R152, UR56 ;  /* 0x0000003898987c20 */ /* 0x000fe20008400000 */
[----:B------:R-:W-:-:S03]  /*4e30*/  FMNMX R6, R66, R25, !PT ;  /* 0x0000001942067209 */ /* 0x000fc60007800000 */
[----:B------:R-:W-:Y:S01]  /*4e40*/  @!P4 FMUL R23, R23, 0.5 ;  /* 0x3f0000001717c820 */ /* 0x000fe20000400000 */
[----:B------:R-:W1:Y:S01]  /*4e50*/  MUFU.EX2 R10, R10 ;  /* 0x0000000a000a7308 */ /* 0x000e620000000800 */
[----:B--2---:R-:W-:Y:S01]  /*4e60*/  @!P2 FMUL R28, R28, R28 ;  /* 0x0000001c1c1ca220 */ /* 0x004fe20000400000 */
[----:B------:R-:W-:Y:S02]  /*4e70*/  FSETP.GEU.AND P2, PT, R33, -126, PT ;  /* 0xc2fc00002100780b */ /* 0x000fe40003f4e000 */
[----:B------:R-:W-:-:S03]  /*4e80*/  FMNMX R25, R67, R6, !PT ;  /* 0x0000000643197209 */ /* 0x000fc60007800000 */
[----:B------:R-:W-:Y:S01]  /*4e90*/  @!P5 FMUL R32, R32, 0.5 ;  /* 0x3f0000002020d820 */ /* 0x000fe20000400000 */
[----:B------:R-:W2:Y:S01]  /*4ea0*/  MUFU.EX2 R23, R23 ;  /* 0x0000001700177308 */ /* 0x000ea20000000800 */
[----:B---3--:R-:W-:Y:S01]  /*4eb0*/  @!P6 FMUL R21, R21, R21 ;  /* 0x000000151515e220 */ /* 0x008fe20000400000 */
[----:B------:R-:W-:Y:S02]  /*4ec0*/  FSETP.GEU.AND P6, PT, R12, -126, PT ;  /* 0xc2fc00000c00780b */ /* 0x000fe40003fce000 */
[----:B------:R-:W-:-:S03]  /*4ed0*/  FMNMX R6, R70, R25, !PT ;  /* 0x0000001946067209 */ /* 0x000fc60007800000 */
[----:B------:R-:W-:Y:S01]  /*4ee0*/  @!P2 FMUL R33, R33, 0.5 ;  /* 0x3f0000002121a820 */ /* 0x000fe20000400000 */
[----:B------:R-:W3:Y:S01]  /*4ef0*/  MUFU.EX2 R32, R32 ;  /* 0x0000002000207308 */ /* 0x000ee20000000800 */
[----:B-1----:R-:W-:Y:S01]  /*4f00*/  @!P3 FMUL R10, R10, R10 ;  /* 0x0000000a0a0ab220 */ /* 0x002fe20000400000 */
[----:B------:R-:W-:Y:S02]  /*4f10*/  FSETP.GEU.AND P3, PT, R37, -126, PT ;  /* 0xc2fc00002500780b */ /* 0x000fe40003f6e000 */
        /* <DEDUP_REMOVED lines=44> */
[----:B------:R-:W-:Y:S01]  /*51e0*/  FSETP.GEU.AND P6, PT, R57, -126, PT ;  /* 0xc2fc00003900780b */ /* 0x000fe20003fce000 */
[----:B------:R-:W1:Y:S04]  /*51f0*/  SHFL.BFLY PT, R25, R6, 0x1, 0x1f ;  /* 0x0c201f0006197f89 */ /* 0x000e6800000e0000 */
[----:B------:R-:W-:Y:S01]  /*5200*/  @!P2 FMUL R20, R20, 0.5 ;  /* 0x3f0000001414a820 */ /* 0x000fe20000400000 */
[----:B------:R-:W4:Y:S01]  /*5210*/  MUFU.EX2 R53, R53 ;  /* 0x0000003500357308 */ /* 0x000f220000000800 */
[----:B--2---:R-:W-:Y:S01]  /*5220*/  @!P3 FMUL R49, R49, R49 ;  /* 0x000000313131b220 */ /* 0x004fe20000400000 */
[----:B------:R-:W-:-:S03]  /*5230*/  FSETP.GEU.AND P3, PT, R44, -126, PT ;  /* 0xc2fc00002c00780b */ /* 0x000fc60003f6e000 */
[----:B------:R-:W-:Y:S01]  /*5240*/  FADD R9, R24, R49 ;  /* 0x0000003118097221 */ /* 0x000fe20000000000 */
[----:B------:R-:W-:Y:S01]  /*5250*/  F2FP.F16.F32.PACK_AB R24, R13, R24 ;  /* 0x000000180d18723e */ /* 0x000fe200000000ff */
[----:B------:R-:W-:Y:S01]  /*5260*/  @!P6 FMUL R57, R57, 0.5 ;  /* 0x3f0000003939e820 */ /* 0x000fe20000400000 */
[----:B------:R-:W2:Y:S01]  /*5270*/  MUFU.EX2 R20, R20 ;  /* 0x0000001400147308 */ /* 0x000ea20000000800 */
[----:B---3--:R-:W-:Y:S01]  /*5280*/  @!P4 FMUL R40, R40, R40 ;  /* 0x000000282828c220 */ /* 0x008fe20000400000 */
[----:B------:R-:W-:-:S05]  /*5290*/  FSETP.GEU.AND P4, PT, R61, -126, PT ;  /* 0xc2fc00003d00780b */ /* 0x000fca0003f8e000 */
        /* <DEDUP_REMOVED lines=30> */
[----:B------:R-:W-:-:S04]  /*5480*/  FSETP.NEU.AND P2, PT, R6, -INF , PT ;  /* 0xff8000000600780b */ /* 0x000fc80003f4d000 */
[----:B------:R-:W-:Y:S01]  /*5490*/  FSEL R76, R6, RZ, P2 ;  /* 0x000000ff064c7208 */ /* 0x000fe20001000000 */
[----:B------:R-:W-:Y:S01]  /*54a0*/  @!P5 FMUL R73, R73, 0.5 ;  /* 0x3f0000004949d820 */ /* 0x000fe20000400000 */
[----:B------:R-:W1:Y:S01]  /*54b0*/  MUFU.EX2 R56, R56 ;  /* 0x0000003800387308 */ /* 0x000e620000000800 */
[----:B--2---:R-:W-:Y:S01]  /*54c0*/  @!P6 FMUL R52, R52, R52 ;  /* 0x000000343434e220 */ /* 0x004fe20000400000 */
[----:B------:R-:W-:Y:S01]  /*54d0*/  FSETP.GEU.AND P6, PT, R60, -126, PT ;  /* 0xc2fc00003c00780b */ /* 0x000fe20003fce000 */
[C---:B------:R-:W-:Y:S01]  /*54e0*/  FMUL R80, R76.reuse, UR56 ;  /* 0x000000384c507c20 */ /* 0x040fe20008400000 */
[----:B------:R-:W-:Y:S01]  /*54f0*/  FSETP.GEU.AND P2, PT, R77, -126, PT ;  /* 0xc2fc00004d00780b */ /* 0x000fe20003f4e000 */
[----:B------:R-:W-:Y:S01]  /*5500*/  FADD R85, -R76, R11 ;  /* 0x0000000b4c557221 */ /* 0x000fe20000000100 */
[----:B------:R-:W-:Y:S01]  /*5510*/  FADD R11, R28, R57 ;  /* 0x000000391c0b7221 */ /* 0x000fe20000000000 */
[--C-:B------:R-:W-:Y:S01]  /*5520*/  FFMA R25, R26, UR56, -R80.reuse ;  /* 0x000000381a197c23 */ /* 0x100fe20008000850 */
[----:B------:R-:W2:Y:S01]  /*5530*/  MUFU.EX2 R73, R73 ;  /* 0x0000004900497308 */ /* 0x000ea20000000800 */
[----:B---3--:R-:W-:Y:S01]  /*5540*/  @!P3 FMUL R69, R69, R69 ;  /* 0x000000454545b220 */ /* 0x008fe20000400000 */
[----:B------:R-:W-:Y:S01]  /*5550*/  FSETP.GEU.AND P3, PT, R64, -126, PT ;  /* 0xc2fc00004000780b */ /* 0x000fe20003f6e000 */
[--C-:B------:R-:W-:Y:S01]  /*5560*/  FFMA R26, R27, UR56, -R80.reuse ;  /* 0x000000381b1a7c23 */ /* 0x100fe20008000850 */
[--C-:B------:R-:W-:Y:S01]  /*5570*/  FFMA R27, R30, UR56, -R80.reuse ;  /* 0x000000381e1b7c23 */ /* 0x100fe20008000850 */
[--C-:B------:R-:W-:Y:S01]  /*5580*/  FFMA R29, R34, UR56, -R80.reuse ;  /* 0x00000038221d7c23 */ /* 0x100fe20008000850 */
[--C-:B------:R-:W-:Y:S01]  /*5590*/  FFMA R31, R31, UR56, -R80.reuse ;  /* 0x000000381f1f7c23 */ /* 0x100fe20008000850 */
[----:B------:R-:W-:Y:S01]  /*55a0*/  @!P6 FMUL R60, R60, 0.5 ;  /* 0x3f0000003c3ce820 */ /* 0x000fe20000400000 */
[--C-:B------:R-:W-:Y:S01]  /*55b0*/  FFMA R35, R35, UR56, -R80.reuse ;  /* 0x0000003823237c23 */ /* 0x100fe20008000850 */
[----:B-1----:R-:W-:Y:S01]  /*55c0*/  @!P4 FMUL R56, R56, R56 ;  /* 0x000000383838c220 */ /* 0x002fe20000400000 */
[----:B------:R-:W-:Y:S01]  /*55d0*/  FSETP.GEU.AND P4, PT, R25, -126, PT ;  /* 0xc2fc00001900780b */ /* 0x000fe20003f8e000 */
[----:B------:R-:W-:Y:S01]  /*55e0*/  @!P2 FMUL R77, R77, 0.5 ;  /* 0x3f0000004d4da820 */ /* 0x000fe20000400000 */
[--C-:B------:R-:W-:Y:S01]  /*55f0*/  FFMA R39, R39, UR56, -R80.reuse ;  /* 0x0000003827277c23 */ /* 0x100fe20008000850 */
[----:B------:R-:W1:Y:S01]  /*5600*/  MUFU.EX2 R60, R60 ;  /* 0x0000003c003c7308 */ /* 0x000e620000000800 */
[--C-:B------:R-:W-:Y:S01]  /*5610*/  FFMA R43, R43, UR56, -R80.reuse ;  /* 0x000000382b2b7c23 */ /* 0x100fe20008000850 */
[----:B------:R-:W-:Y:S01]  /*5620*/  @!P3 FMUL R64, R64, 0.5 ;  /* 0x3f0000004040b820 */ /* 0x000fe20000400000 */
[--C-:B------:R-:W-:Y:S01]  /*5630*/  FFMA R68, R42, UR56, -R80.reuse ;  /* 0x000000382a447c23 */ /* 0x100fe20008000850 */
[----:B--2---:R-:W-:Y:S01]  /*5640*/  @!P5 FMUL R73, R73, R73 ;  /* 0x000000494949d220 */ /* 0x004fe20000400000 */
[----:B------:R-:W-:Y:S01]  /*5650*/  FSETP.GEU.AND P5, PT, R26, -126, PT ;  /* 0xc2fc00001a00780b */ /* 0x000fe20003fae000 */
[--C-:B------:R-:W-:Y:S01]  /*5660*/  FFMA R72, R46, UR56, -R80.reuse ;  /* 0x000000382e487c23 */ /* 0x100fe20008000850 */
[--C-:B------:R-:W-:Y:S01]  /*5670*/  FFMA R47, R47, UR56, -R80.reuse ;  /* 0x000000382f2f7c23 */ /* 0x100fe20008000850 */
[----:B------:R-:W2:Y:S01]  /*5680*/  MUFU.EX2 R64, R64 ;  /* 0x0000004000407308 */ /* 0x000ea20000000800 */
[--C-:B------:R-:W-:Y:S01]  /*5690*/  FFMA R51, R51, UR56, -R80.reuse ;  /* 0x0000003833337c23 */ /* 0x100fe20008000850 */
[----:B------:R-:W-:Y:S01]  /*56a0*/  @!P4 FMUL R25, R25, 0.5 ;  /* 0x3f0000001919c820 */ /* 0x000fe20000400000 */
        /* <DEDUP_REMOVED lines=9> */
[--C-:B------:R-:W-:Y:S01]  /*5740*/  FFMA R75, R75, UR56, -R80.reuse ;  /* 0x000000384b4b7c23 */ /* 0x100fe20008000850 */
[--C-:B------:R-:W-:Y:S01]  /*5750*/  FFMA R84, R82, UR56, -R80.reuse ;  /* 0x0000003852547c23 */ /* 0x100fe20008000850 */
[--C-:B------:R-:W-:Y:S01]  /*5760*/  FFMA R83, R83, UR56, -R80.reuse ;  /* 0x0000003853537c23 */ /* 0x100fe20008000850 */
[--C-:B------:R-:W-:Y:S01]  /*5770*/  FFMA R71, R71, UR56, -R80.reuse ;  /* 0x0000003847477c23 */ /* 0x100fe20008000850 */
[----:B------:R-:W1:Y:S01]  /*5780*/  MUFU.EX2 R25, R25 ;  /* 0x0000001900197308 */ /* 0x000e620000000800 */
[----:B--2---:R-:W-:Y:S01]  /*5790*/  @!P3 FMUL R64, R64, R64 ;  /* 0x000000404040b220 */ /* 0x004fe20000400000 */
[----:B------:R-:W-:Y:S01]  /*57a0*/  FSETP.GEU.AND P3, PT, R29, -126, PT ;  /* 0xc2fc00001d00780b */ /* 0x000fe20003f6e000 */
[--C-:B------:R-:W-:Y:S01]  /*57b0*/  FFMA R81, R79, UR56, -R80.reuse ;  /* 0x000000384f517c23 */ /* 0x100fe20008000850 */
[--C-:B------:R-:W-:Y:S01]  /*57c0*/  FFMA R86, R86, UR56, -R80.reuse ;  /* 0x0000003856567c23 */ /* 0x100fe20008000850 */
[----:B------:R-:W-:Y:S01]  /*57d0*/  FFMA R87, R87, UR56, -R80 ;  /* 0x0000003857577c23 */ /* 0x000fe20008000850 */
[----:B------:R-:W-:Y:S01]  /*57e0*/  FMUL R85, R85, UR56 ;  /* 0x0000003855557c20 */ /* 0x000fe20008400000 */
[----:B------:R-:W-:Y:S01]  /*57f0*/  @!P6 FMUL R27, R27, 0.5 ;  /* 0x3f0000001b1be820 */ /* 0x000fe20000400000 */
[----:B------:R2:W4:Y:S01]  /*5800*/  MUFU.EX2 R30, R26 ;  /* 0x0000001a001e7308 */ /* 0x0005220000000800 */
[----:B---3--:R-:W-:Y:S01]  /*5810*/  @!P2 FMUL R77, R77, R77 ;  /* 0x0000004d4d4da220 */ /* 0x008fe20000400000 */
[----:B------:R-:W-:-:S02]  /*5820*/  FSETP.GEU.AND P2, PT, R31, -126, PT ;  /* 0xc2fc00001f00780b */ /* 0x000fc40003f4e000 */
[----:B------:R-:W-:-:S03]  /*5830*/  F2FP.F16.F32.PACK_AB R28, R21, R28 ;  /* 0x0000001c151c723e */ /* 0x000fc600000000ff */
[----:B------:R-:W-:Y:S01]  /*5840*/  @!P3 FMUL R29, R29, 0.5 ;  /* 0x3f0000001d1db820 */ /* 0x000fe20000400000 */
[----:B------:R-:W3:Y:S01]  /*5850*/  MUFU.EX2 R27, R27 ;  /* 0x0000001b001b7308 */ /* 0x000ee20000000800 */
[----:B--2---:R-:W-:Y:S01]  /*5860*/  FFMA R26, R38, UR56, -R80 ;  /* 0x00000038261a7c23 */ /* 0x004fe20008000850 */
[----:B-1----:R-:W-:Y:S01]  /*5870*/  @!P4 FMUL R25, R25, R25 ;  /* 0x000000191919c220 */ /* 0x002fe20000400000 */
[----:B------:R-:W-:-:S04]  /*5880*/  FSETP.GEU.AND P4, PT, R35, -126, PT ;  /* 0xc2fc00002300780b */ /* 0x000fc80003f8e000 */
[----:B------:R-:W-:Y:S01]  /*5890*/  @!P2 FMUL R31, R31, 0.5 ;  /* 0x3f0000001f1fa820 */ /* 0x000fe20000400000 */
[----:B------:R-:W1:Y:S01]  /*58a0*/  MUFU.EX2 R29, R29 ;  /* 0x0000001d001d7308 */ /* 0x000e620000000800 */
[----:B----4-:R-:W-:Y:S01]  /*58b0*/  @!P5 FMUL R30, R30, R30 ;  /* 0x0000001e1e1ed220 */ /* 0x010fe20000400000 */
[----:B------:R-:W-:-:S06]  /*58c0*/  FSETP.GEU.AND P5, PT, R26, -126, PT ;  /* 0xc2fc00001a00780b */ /* 0x000fcc0003fae000 */
[----:B------:R-:W2:Y:S01]  /*58d0*/  MUFU.EX2 R34, R31 ;  /* 0x0000001f00227308 */ /* 0x000ea20000000800 */
[----:B---3--:R-:W-:Y:S01]  /*58e0*/  @!P6 FMUL R27, R27, R27 ;  /* 0x0000001b1b1be220 */ /* 0x008fe20000400000 */
[----:B------:R-:W-:Y:S01]  /*58f0*/  FSETP.GEU.AND P6, PT, R39, -126, PT ;  /* 0xc2fc00002700780b */ /* 0x000fe20003fce000 */
[----:B------:R-:W-:-:S04]  /*5900*/  @!P4 FMUL R35, R35, 0.5 ;  /* 0x3f0000002323c820 */ /* 0x000fc80000400000 */
[----:B------:R-:W-:Y:S01]  /*5910*/  @!P5 FMUL R26, R26, 0.5 ;  /* 0x3f0000001a1ad820 */ /* 0x000fe20000400000 */
[----:B------:R-:W3:Y:S01]  /*5920*/  MUFU.EX2 R38, R35 ;  /* 0x0000002300267308 */ /* 0x000ee20000000800 */
[----:B-1----:R-:W-:Y:S01]  /*5930*/  @!P3 FMUL R29, R29, R29 ;  /* 0x0000001d1d1db220 */ /* 0x002fe20000400000 */
[----:B------:R-:W-:-:S05]  /*5940*/  FSETP.GEU.AND P3, PT, R43, -126, PT ;  /* 0xc2fc00002b00780b */ /* 0x000fca0003f6e000 */
[----:B------:R-:W-:Y:S01]  /*5950*/  @!P6 FMUL R39, R39, 0.5 ;  /* 0x3f0000002727e820 */ /* 0x000fe20000400000 */
[----:B------:R1:W4:Y:S01]  /*5960*/  MUFU.EX2 R31, R26 ;  /* 0x0000001a001f7308 */ /* 0x0003220000000800 */
[----:B--2---:R-:W-:Y:S01]  /*5970*/  @!P2 FMUL R34, R34, R34 ;  /* 0x000000222222a220 */ /* 0x004fe20000400000 */
[----:B------:R-:W-:-:S05]  /*5980*/  FSETP.GEU.AND P2, PT, R68, -126, PT ;  /* 0xc2fc00004400780b */ /* 0x000fca0003f4e000 */
[----:B------:R-:W-:Y:S01]  /*5990*/  @!P3 FMUL R43, R43, 0.5 ;  /* 0x3f0000002b2bb820 */ /* 0x000fe20000400000 */
[----:B------:R-:W2:Y:S01]  /*59a0*/  MUFU.EX2 R42, R39 ;  /* 0x00000027002a7308 */ /* 0x000ea20000000800 */
[----:B-1----:R-:W-:Y:S01]  /*59b0*/  FFMA R26, R50, UR56, -R80 ;  /* 0x00000038321a7c23 */ /* 0x002fe20008000850 */
[----:B---3--:R-:W-:Y:S01]  /*59c0*/  @!P4 FMUL R38, R38, R38 ;  /* 0x000000262626c220 */ /* 0x008fe20000400000 */
[----:B------:R-:W-:-:S04]  /*59d0*/  FSETP.GEU.AND P4, PT, R72, -126, PT ;  /* 0xc2fc00004800780b */ /* 0x000fc80003f8e000 */
[----:B------:R-:W-:Y:S01]  /*59e0*/  @!P2 FMUL R68, R68, 0.5 ;  /* 0x3f0000004444a820 */ /* 0x000fe20000400000 */
[----:B------:R-:W1:Y:S01]  /*59f0*/  MUFU.EX2 R46, R43 ;  /* 0x0000002b002e7308 */ /* 0x000e620000000800 */
[----:B----4-:R-:W-:Y:S01]  /*5a00*/  @!P5 FMUL R31, R31, R31 ;  /* 0x0000001f1f1fd220 */ /* 0x010fe20000400000 */
[----:B------:R-:W-:-:S06]  /*5a10*/  FSETP.GEU.AND P5, PT, R47, -126, PT ;  /* 0xc2fc00002f00780b */ /* 0x000fcc0003fae000 */
[----:B------:R3:W4:Y:S01]  /*5a20*/  MUFU.EX2 R35, R68 ;  /* 0x0000004400237308 */ /* 0x0007220000000800 */
[----:B--2---:R-:W-:Y:S01]  /*5a30*/  @!P6 FMUL R42, R42, R42 ;  /* 0x0000002a2a2ae220 */ /* 0x004fe20000400000 */
[----:B------:R-:W-:Y:S01]  /*5a40*/  FSETP.GEU.AND P6, PT, R26, -126, PT ;  /* 0xc2fc00001a00780b */ /* 0x000fe20003fce000 */
[----:B------:R-:W-:-:S04]  /*5a50*/  @!P4 FMUL R72, R72, 0.5 ;  /* 0x3f0000004848c820 */ /* 0x000fc80000400000 */
[----:B------:R-:W-:Y:S01]  /*5a60*/  @!P5 FMUL R47, R47, 0.5 ;  /* 0x3f0000002f2fd820 */ /* 0x000fe20000400000 */
[----:B------:R2:W5:Y:S01]  /*5a70*/  MUFU.EX2 R39, R72 ;  /* 0x0000004800277308 */ /* 0x0005620000000800 */
[----:B---3--:R-:W-:Y:S01]  /*5a80*/  FFMA R68, R54, UR56, -R80 ;  /* 0x0000003836447c23 */ /* 0x008fe20008000850 */
[----:B-1----:R-:W-:-:S04]  /*5a90*/  @!P3 FMUL R46, R46, R46 ;  /* 0x0000002e2e2eb220 */ /* 0x002fc80000400000 */
[----:B------:R-:W-:Y:S01]  /*5aa0*/  FSETP.GEU.AND P3, PT, R68, -126, PT ;  /* 0xc2fc00004400780b */ /* 0x000fe20003f6e000 */
[----:B------:R-:W-:Y:S01]  /*5ab0*/  @!P6 FMUL R26, R26, 0.5 ;  /* 0x3f0000001a1ae820 */ /* 0x000fe20000400000 */
[----:B------:R-:W1:Y:S01]  /*5ac0*/  MUFU.EX2 R50, R47 ;  /* 0x0000002f00327308 */ /* 0x000e620000000800 */
[----:B--2---:R-:W-:Y:S01]  /*5ad0*/  FFMA R72, R58, UR56, -R80 ;  /* 0x000000383a487c23 */ /* 0x004fe20008000850 */
[----:B----4-:R-:W-:Y:S01]  /*5ae0*/  @!P2 FMUL R35, R35, R35 ;  /* 0x000000232323a220 */ /* 0x010fe20000400000 */
[----:B------:R-:W-:-:S05]  /*5af0*/  FSETP.GEU.AND P2, PT, R51, -126, PT ;  /* 0xc2fc00003300780b */ /* 0x000fca0003f4e000 */
[----:B------:R2:W3:Y:S01]  /*5b00*/  MUFU.EX2 R43, R26 ;  /* 0x0000001a002b7308 */ /* 0x0004e20000000800 */
[----:B-----5:R-:W-:Y:S01]  /*5b10*/  @!P4 FMUL R39, R39, R39 ;  /* 0x000000272727c220 */ /* 0x020fe20000400000 */
[----:B------:R-:W-:Y:S01]  /*5b20*/  FSETP.GEU.AND P4, PT, R55, -126, PT ;  /* 0xc2fc00003700780b */ /* 0x000fe20003f8e000 */
[----:B------:R-:W-:-:S05]  /*5b30*/  @!P3 FMUL R68, R68, 0.5 ;  /* 0x3f0000004444b820 */ /* 0x000fca0000400000 */
[----:B------:R4:W5:Y:S01]  /*5b40*/  MUFU.EX2 R47, R68 ;  /* 0x00000044002f7308 */ /* 0x0009620000000800 */
[----:B-1----:R-:W-:Y:S01]  /*5b50*/  @!P5 FMUL R50, R50, R50 ;  /* 0x000000323232d220 */ /* 0x002fe20000400000 */
[----:B------:R-:W-:Y:S01]  /*5b60*/  FSETP.GEU.AND P5, PT, R72, -126, PT ;  /* 0xc2fc00004800780b */ /* 0x000fe20003fae000 */
[----:B------:R-:W-:Y:S01]  /*5b70*/  @!P2 FMUL R51, R51, 0.5 ;  /* 0x3f0000003333a820 */ /* 0x000fe20000400000 */
[----:B--2---:R-:W-:-:S03]  /*5b80*/  FFMA R26, R62, UR56, -R80 ;  /* 0x000000383e1a7c23 */ /* 0x004fc60008000850 */
        /* <DEDUP_REMOVED lines=17> */
[--C-:B---3--:R-:W-:Y:S01]  /*5ca0*/  FFMA R72, R74, UR56, -R80.reuse ;  /* 0x000000384a487c23 */ /* 0x108fe20008000850 */
[----:B------:R-:W-:Y:S01]  /*5cb0*/  FFMA R74, R78, UR56, -R80 ;  /* 0x000000384e4a7c23 */ /* 0x000fe20008000850 */
[----:B------:R-:W-:Y:S01]  /*5cc0*/  FADD R80, R36, R73 ;  /* 0x0000004924507221 */ /* 0x000fe20000000000 */
[----:B------:R-:W-:Y:S01]  /*5cd0*/  FADD R78, R33, R52 ;  /* 0x00000034214e7221 */ /* 0x000fe20000000000 */
[----:B------:R-:W-:Y:S01]  /*5ce0*/  @!P2 FMUL R26, R26, 0.5 ;  /* 0x3f0000001a1aa820 */ /* 0x000fe20000400000 */
[----:B------:R-:W2:Y:S01]  /*5cf0*/  MUFU.EX2 R55, R63 ;  /* 0x0000003f00377308 */ /* 0x000ea20000000800 */
[----:B----4-:R-:W-:Y:S01]  /*5d00*/  @!P5 FMUL R62, R62, R62 ;  /* 0x0000003e3e3ed220 */ /* 0x010fe20000400000 */
[----:B------:R-:W-:Y:S01]  /*5d10*/  FSETP.GEU.AND P5, PT, R67, -126, PT ;  /* 0xc2fc00004300780b */ /* 0x000fe20003fae000 */
[----:B------:R-:W-:Y:S01]  /*5d20*/  FADD R80, R11, R80 ;  /* 0x000000500b507221 */ /* 0x000fe20000000000 */
[----:B------:R-:W-:Y:S01]  /*5d30*/  FADD R11, R10, R61 ;  /* 0x0000003d0a0b7221 */ /* 0x000fe20000000000 */
[----:B------:R-:W-:-:S02]  /*5d40*/  F2FP.F16.F32.PACK_AB R36, R41, R36 ;  /* 0x000000242924723e */ /* 0x000fc400000000ff */
        /* <DEDUP_REMOVED lines=8> */
[----:B---3--:R-:W-:Y:S01]  /*5dd0*/  FADD R26, R32, R65 ;  /* 0x00000041201a7221 */ /* 0x008fe20000000000 */
[----:B------:R-:W-:Y:S02]  /*5de0*/  F2FP.F16.F32.PACK_AB R32, R33, R32 ;  /* 0x000000202120723e */ /* 0x000fe400000000ff */
[----:B------:R-:W-:Y:S01]  /*5df0*/  F2FP.F16.F32.PACK_AB R33, R46, R35 ;  /* 0x000000232e21723e */ /* 0x000fe200000000ff */
[----:B------:R-:W-:Y:S01]  /*5e00*/  @!P6 FMUL R70, R70, 0.5 ;  /* 0x3f0000004646e820 */ /* 0x000fe20000400000 */
[----:B------:R-:W2:Y:S01]  /*5e10*/  MUFU.EX2 R59, R67 ;  /* 0x00000043003b7308 */ /* 0x000ea20000000800 */
[----:B----4-:R-:W-:Y:S01]  /*5e20*/  @!P2 FMUL R66, R66, R66 ;  /* 0x000000424242a220 */ /* 0x010fe20000400000 */
[----:B------:R-:W-:-:S05]  /*5e30*/  FSETP.GEU.AND P2, PT, R71, -126, PT ;  /* 0xc2fc00004700780b */ /* 0x000fca0003f4e000 */
[----:B------:R-:W-:Y:S01]  /*5e40*/  @!P3 FMUL R72, R72, 0.5 ;  /* 0x3f0000004848b820 */ /* 0x000fe20000400000 */
[----:B------:R-:W3:Y:S01]  /*5e50*/  MUFU.EX2 R70, R70 ;  /* 0x0000004600467308 */ /* 0x000ee20000000800 */
[----:B-1----:R-:W-:Y:S01]  /*5e60*/  @!P4 FMUL R68, R68, R68 ;  /* 0x000000444444c220 */ /* 0x002fe20000400000 */
[----:B------:R-:W-:-:S03]  /*5e70*/  FSETP.GEU.AND P4, PT, R75, -126, PT ;  /* 0xc2fc00004b00780b */ /* 0x000fc60003f8e000 */
[----:B------:R-:W-:Y:S01]  /*5e80*/  FADD R153, R29, R68 ;  /* 0x000000441d997221 */ /* 0x000fe20000000000 */
[----:B------:R-:W-:Y:S01]  /*5e90*/  F2FP.F16.F32.PACK_AB R29, R38, R29 ;  /* 0x0000001d261d723e */ /* 0x000fe200000000ff */
[----:B------:R-:W-:Y:S01]  /*5ea0*/  @!P2 FMUL R71, R71, 0.5 ;  /* 0x3f0000004747a820 */ /* 0x000fe20000400000 */
[----:B------:R-:W1:Y:S01]  /*5eb0*/  MUFU.EX2 R72, R72 ;  /* 0x0000004800487308 */ /* 0x000e620000000800 */
[----:B--2---:R-:W-:Y:S01]  /*5ec0*/  @!P5 FMUL R59, R59, R59 ;  /* 0x0000003b3b3bd220 */ /* 0x004fe20000400000 */
[----:B------:R-:W-:-:S05]  /*5ed0*/  FSETP.GEU.AND P5, PT, R74, -126, PT ;  /* 0xc2fc00004a00780b */ /* 0x000fca0003fae000 */
[----:B------:R-:W-:Y:S01]  /*5ee0*/  @!P4 FMUL R75, R75, 0.5 ;  /* 0x3f0000004b4bc820 */ /* 0x000fe20000400000 */
[----:B------:R2:W4:Y:S01]  /*5ef0*/  MUFU.EX2 R63, R71 ;  /* 0x00000047003f7308 */ /* 0x0005220000000800 */
[----:B---3--:R-:W-:Y:S01]  /*5f00*/  @!P6 FMUL R70, R70, R70 ;  /* 0x000000464646e220 */ /* 0x008fe20000400000 */
[----:B------:R-:W-:-:S05]  /*5f10*/  FSETP.GEU.AND P6, PT, R84, -126, PT ;  /* 0xc2fc00005400780b */ /* 0x000fca0003fce000 */
[----:B------:R-:W-:Y:S01]  /*5f20*/  @!P5 FMUL R74, R74, 0.5 ;  /* 0x3f0000004a4ad820 */ /* 0x000fe20000400000 */
[----:B------:R3:W5:Y:S01]  /*5f30*/  MUFU.EX2 R67, R75 ;  /* 0x0000004b00437308 */ /* 0x0007620000000800 */
[----:B-1----:R-:W-:Y:S01]  /*5f40*/  @!P3 FMUL R72, R72, R72 ;  /* 0x000000484848b220 */ /* 0x002fe20000400000 */
[----:B------:R-:W-:Y:S01]  /*5f50*/  FSETP.GEU.AND P3, PT, R83, -126, PT ;  /* 0xc2fc00005300780b */ /* 0x000fe20003f6e000 */
[----:B--2---:R-:W-:Y:S01]  /*5f60*/  FADD R71, R41, R60 ;  /* 0x0000003c29477221 */ /* 0x004fe20000000000 */
[----:B------:R-:W-:Y:S01]  /*5f70*/  F2FP.F16.F32.PACK_AB R41, R51, R62 ;  /* 0x0000003e3329723e */ /* 0x000fe200000000ff */
[----:B------:R-:W-:Y:S01]  /*5f80*/  FADD R154, R35, R72 ;  /* 0x00000048239a7221 */ /* 0x000fe20000000000 */
[----:B------:R-:W-:Y:S01]  /*5f90*/  F2FP.F16.F32.PACK_AB R35, R50, R39 ;  /* 0x000000273223723e */ /* 0x000fe200000000ff */
[----:B------:R-:W-:Y:S01]  /*5fa0*/  @!P6 FMUL R84, R84, 0.5 ;  /* 0x3f0000005454e820 */ /* 0x000fe20000400000 */
[----:B------:R-:W1:Y:S01]  /*5fb0*/  MUFU.EX2 R74, R74 ;  /* 0x0000004a004a7308 */ /* 0x000e620000000800 */
[----:B---3--:R-:W-:Y:S01]  /*5fc0*/  FADD R75, R9, R26 ;  /* 0x0000001a094b7221 */ /* 0x008fe20000000000 */
[----:B------:R-:W-:Y:S01]  /*5fd0*/  FADD R9, R13, R40 ;  /* 0x000000280d097221 */ /* 0x000fe20000000000 */
[----:B------:R-:W-:Y:S01]  /*5fe0*/  FADD R26, R21, R44 ;  /* 0x0000002c151a7221 */ /* 0x000fe20000000000 */
[----:B----4-:R-:W-:Y:S01]  /*5ff0*/  @!P2 FMUL R63, R63, R63 ;  /* 0x0000003f3f3fa220 */ /* 0x010fe20000400000 */
[----:B------:R-:W-:Y:S01]  /*6000*/  FSETP.GEU.AND P2, PT, R85, -126, PT ;  /* 0xc2fc00005500780b */ /* 0x000fe20003f4e000 */
[----:B------:R-:W-:Y:S01]  /*6010*/  FADD R79, R9, R78 ;  /* 0x0000004e094f7221 */ /* 0x000fe20000000000 */
[----:B------:R-:W-:Y:S01]  /*6020*/  @!P3 FMUL R83, R83, 0.5 ;  /* 0x3f0000005353b820 */ /* 0x000fe20000400000 */
[----:B------:R2:W3:Y:S01]  /*6030*/  MUFU.EX2 R76, R84 ;  /* 0x00000054004c7308 */ /* 0x0004e20000000800 */
[----:B-----5:R-:W-:Y:S01]  /*6040*/  @!P4 FMUL R67, R67, R67 ;  /* 0x000000434343c220 */ /* 0x020fe20000400000 */
[----:B------:R-:W-:Y:S01]  /*6050*/  FSETP.GEU.AND P4, PT, R81, -126, PT ;  /* 0xc2fc00005100780b */ /* 0x000fe20003f8e000 */
[----:B------:R-:W-:Y:S01]  /*6060*/  FADD R82, R26, R71 ;  /* 0x000000471a527221 */ /* 0x000fe20000000000 */
[----:B------:R-:W-:Y:S01]  /*6070*/  FADD R9, R8, R53 ;  /* 0x0000003508097221 */ /* 0x000fe20000000000 */
[----:B------:R-:W-:Y:S01]  /*6080*/  FADD R26, R12, R69 ;  /* 0x000000450c1a7221 */ /* 0x000fe20000000000 */
[----:B------:R-:W-:Y:S01]  /*6090*/  FADD R78, R14, R77 ;  /* 0x0000004d0e4e7221 */ /* 0x000fe20000000000 */
[----:B------:R-:W-:Y:S01]  /*60a0*/  FADD R155, R46, R67 ;  /* 0x000000432e9b7221 */ /* 0x000fe20000000000 */
[----:B------:R-:W4:Y:S01]  /*60b0*/  MUFU.EX2 R83, R83 ;  /* 0x0000005300537308 */ /* 0x000f220000000800 */
[----:B-1----:R-:W-:Y:S01]  /*60c0*/  @!P5 FMUL R74, R74, R74 ;  /* 0x0000004a4a4ad220 */ /* 0x002fe20000400000 */
[----:B------:R-:W-:Y:S01]  /*60d0*/  FSETP.GEU.AND P5, PT, R86, -126, PT ;  /* 0xc2fc00005600780b */ /* 0x000fe20003fae000 */
[----:B------:R-:W-:Y:S01]  /*60e0*/  FADD R71, R9, R26 ;  /* 0x0000001a09477221 */ /* 0x000fe20000000000 */
[----:B--2---:R-:W-:Y:S01]  /*60f0*/  FADD R84, R11, R78 ;  /* 0x0000004e0b547221 */ /* 0x004fe20000000000 */
[----:B------:R-:W-:Y:S01]  /*6100*/  FADD R9, R15, R20 ;  /* 0x000000140f097221 */ /* 0x000fe20000000000 */
[----:B------:R-:W-:Y:S01]  /*6110*/  FADD R26, R37, R56 ;  /* 0x00000038251a7221 */ /* 0x000fe20000000000 */
[----:B------:R-:W-:Y:S01]  /*6120*/  @!P4 FMUL R81, R81, 0.5 ;  /* 0x3f0000005151c820 */ /* 0x000fe20000400000 */
[----:B------:R-:W-:Y:S01]  /*6130*/  FADD R11, R23, R48 ;  /* 0x00000030170b7221 */ /* 0x000fe20000000000 */
[----:B---3--:R-:W-:Y:S01]  /*6140*/  @!P6 FMUL R76, R76, R76 ;  /* 0x0000004c4c4ce220 */ /* 0x008fe20000400000 */
[----:B------:R-:W-:Y:S01]  /*6150*/  FSETP.GEU.AND P6, PT, R87, -126, PT ;  /* 0xc2fc00005700780b */ /* 0x000fe20003fce000 */
[----:B------:R-:W-:Y:S01]  /*6160*/  FADD R78, R45, R64 ;  /* 0x000000402d4e7221 */ /* 0x000fe20000000000 */
[----:B------:R-:W-:Y:S01]  /*6170*/  FADD R9, R9, R26 ;  /* 0x0000001a09097221 */ /* 0x000fe20000000000 */
[----:B------:R-:W1:Y:S01]  /*6180*/  MUFU.EX2 R81, R81 ;  /* 0x0000005100517308 */ /* 0x000e620000000800 */
[----:B------:R-:W-:Y:S01]  /*6190*/  FADD R156, R43, R76 ;  /* 0x0000004c2b9c7221 */ /* 0x000fe20000000000 */
[----:B------:R-:W-:Y:S01]  /*61a0*/  @!P5 FMUL R86, R86, 0.5 ;  /* 0x3f0000005656d820 */ /* 0x000fe20000400000 */
[----:B------:R-:W-:Y:S01]  /*61b0*/  FADD R78, R11, R78 ;  /* 0x0000004e0b4e7221 */ /* 0x000fe20000000000 */
[----:B----4-:R-:W-:Y:S01]  /*61c0*/  @!P3 FMUL R83, R83, R83 ;  /* 0x000000535353b220 */ /* 0x010fe20000400000 */
[----:B------:R-:W-:Y:S01]  /*61d0*/  FSETP.GEU.AND P3, PT, R152, -126, PT ;  /* 0xc2fc00009800780b */ /* 0x000fe20003f6e000 */
[----:B------:R-:W-:Y:S01]  /*61e0*/  FADD R11, R25, R62 ;  /* 0x0000003e190b7221 */ /* 0x000fe20000000000 */
[----:B------:R-:W-:Y:S01]  /*61f0*/  FADD R26, R30, R51 ;  /* 0x000000331e1a7221 */ /* 0x000fe20000000000 */
[----:B------:R-:W2:Y:S01]  /*6200*/  MUFU.EX2 R86, R86 ;  /* 0x0000005600567308 */ /* 0x000ea20000000800 */
[----:B------:R-:W-:Y:S01]  /*6210*/  @!P2 FMUL R85, R85, 0.5 ;  /* 0x3f0000005555a820 */ /* 0x000fe20000400000 */
[----:B------:R-:W-:Y:S01]  /*6220*/  @!P6 FMUL R87, R87, 0.5 ;  /* 0x3f0000005757e820 */ /* 0x000fe20000400000 */
[----:B------:R-:W-:Y:S01]  /*6230*/  FADD R157, R11, R154 ;  /* 0x0000009a0b9d7221 */ /* 0x000fe20000000000 */
[----:B------:R-:W-:Y:S01]  /*6240*/  FADD R160, R153, R156 ;  /* 0x0000009c99a07221 */ /* 0x000fe20000000000 */
[----:B------:R-:W-:Y:S01]  /*6250*/  FADD R158, R26, R155 ;  /* 0x0000009b1a9e7221 */ /* 0x000fe20000000000 */
[----:B------:R-:W-:Y:S01]  /*6260*/  FADD R26, R38, R59 ;  /* 0x0000003b261a7221 */ /* 0x000fe20000000000 */
[----:B------:R-:W-:Y:S01]  /*6270*/  FADD R153, R54, R83 ;  /* 0x0000005336997221 */ /* 0x000fe20000000000 */
[----:B------:R-:W3:Y:S01]  /*6280*/  MUFU.EX2 R87, R87 ;  /* 0x0000005700577308 */ /* 0x000ee20000000800 */
[----:B------:R-:W-:Y:S01]  /*6290*/  FADD R11, R27, R66 ;  /* 0x000000421b0b7221 */ /* 0x000fe20000000000 */
[----:B------:R-:W-:Y:S01]  /*62a0*/  @!P3 FMUL R152, R152, 0.5 ;  /* 0x3f0000009898b820 */ /* 0x000fe20000400000 */
[----:B------:R-:W-:Y:S01]  /*62b0*/  FADD R154, R39, R74 ;  /* 0x0000004a279a7221 */ /* 0x000fe20000000000 */
[----:B-1----:R-:W-:Y:S01]  /*62c0*/  @!P4 FMUL R81, R81, R81 ;  /* 0x000000515151c220 */ /* 0x002fe20000400000 */
[----:B------:R-:W-:Y:S01]  /*62d0*/  FADD R161, R26, R153 ;  /* 0x000000991aa17221 */ /* 0x000fe20000000000 */
[----:B------:R-:W-:Y:S01]  /*62e0*/  FADD R26, R31, R70 ;  /* 0x000000461f1a7221 */ /* 0x000fe20000000000 */
[----:B------:R-:W-:Y:S01]  /*62f0*/  FADD R159, R11, R154 ;  /* 0x0000009a0b9f7221 */ /* 0x000fe20000000000 */
[----:B------:R-:W1:Y:S01]  /*6300*/  MUFU.EX2 R85, R85 ;  /* 0x0000005500557308 */ /* 0x000e620000000800 */
[----:B--2---:R-:W-:Y:S01]  /*6310*/  @!P5 FMUL R86, R86, R86 ;  /* 0x000000565656d220 */ /* 0x004fe20000400000 */
[----:B------:R-:W-:Y:S01]  /*6320*/  FADD R11, R34, R55 ;  /* 0x00000037220b7221 */ /* 0x000fe20000000000 */
[----:B------:R-:W-:Y:S01]  /*6330*/  FADD R154, R50, R81 ;  /* 0x00000051329a7221 */ /* 0x000fe20000000000 */
[----:B------:R-:W-:Y:S01]  /*6340*/  FADD R153, R42, R63 ;  /* 0x0000003f2a997221 */ /* 0x000fe20000000000 */
[----:B------:R-:W-:Y:S01]  /*6350*/  FADD R155, R47, R86 ;  /* 0x000000562f9b7221 */ /* 0x000fe20000000000 */
[----:B------:R-:W-:Y:S01]  /*6360*/  FADD R157, R157, R160 ;  /* 0x000000a09d9d7221 */ /* 0x000fe20000000000 */
[----:B------:R-:W-:Y:S01]  /*6370*/  FADD R11, R11, R154 ;  /* 0x0000009a0b0b7221 */ /* 0x000fe20000000000 */
[----:B------:R-:W2:Y:S01]  /*6380*/  MUFU.EX2 R152, R152 ;  /* 0x0000009800987308 */ /* 0x000ea20000000800 */
[----:B---3--:R-:W-:Y:S01]  /*6390*/  @!P6 FMUL R87, R87, R87 ;  /* 0x000000575757e220 */ /* 0x008fe20000400000 */
[----:B------:R-:W-:Y:S01]  /*63a0*/  FADD R26, R26, R155 ;  /* 0x0000009b1a1a7221 */ /* 0x000fe20000000000 */
        /* <DEDUP_REMOVED lines=12> */
[----:B------:R-:W-:Y:S01]  /*6470*/  SHF.L.U32 R9, R18, 0x1f, RZ ;  /* 0x0000001f12097819 */ /* 0x000fe200000006ff */
[----:B-1----:R-:W-:Y:S01]  /*6480*/  @!P2 FMUL R85, R85, R85 ;  /* 0x000000555555a220 */ /* 0x002fe20000400000 */
[----:B------:R-:W-:Y:S01]  /*6490*/  FADD R11, R158, R11 ;  /* 0x0000000b9e0b7221 */ /* 0x000fe20000000000 */
[----:B------:R-:W-:Y:S01]  /*64a0*/  FADD R75, R75, R78 ;  /* 0x0000004e4b4b7221 */ /* 0x000fe20000000000 */
[----:B--2---:R-:W-:Y:S01]  /*64b0*/  @!P3 FMUL R152, R152, R152 ;  /* 0x000000989898b220 */ /* 0x004fe20000400000 */
[----:B------:R1:W2:Y:S01]  /*64c0*/  SYNCS.PHASECHK.TRANS64.TRYWAIT P2, [UR6+0x34400], R9 ;  /* 0x03440009ff0075a7 */ /* 0x0002a20008040146 */
[----:B------:R-:W-:Y:S01]  /*64d0*/  FADD R26, R26, R11 ;  /* 0x0000000b1a1a7221 */ /* 0x000fe20000000000 */
[----:B------:R-:W-:Y:S01]  /*64e0*/  F2FP.F16.F32.PACK_AB R27, R34, R27 ;  /* 0x0000001b221b723e */ /* 0x000fe200000000ff */
[----:B------:R-:W-:Y:S01]  /*64f0*/  FFMA R3, R152, R3, R75 ;  /* 0x0000000398037223 */ /* 0x000fe2000000004b */
[----:B------:R-:W-:Y:S01]  /*6500*/  F2FP.F16.F32.PACK_AB R31, R42, R31 ;  /* 0x0000001f2a1f723e */ /* 0x000fe200000000ff */
[----:B------:R-:W-:Y:S01]  /*6510*/  FFMA R0, R85, R0, R26 ;  /* 0x0000000055007223 */ /* 0x000fe2000000001a */
[----:B------:R-:W-:Y:S01]  /*6520*/  F2FP.F16.F32.PACK_AB R34, R37, R12 ;  /* 0x0000000c2522723e */ /* 0x000fe200000000ff */
[-C--:B------:R-:W-:Y:S01]  /*6530*/  FMUL R88, R88, R152.reuse ;  /* 0x0000009858587220 */ /* 0x080fe20000400000 */
[----:B------:R-:W-:Y:S01]  /*6540*/  F2FP.F16.F32.PACK_AB R46, R48, R61 ;  /* 0x0000003d302e723e */ /* 0x000fe200000000ff */
[-C--:B------:R-:W-:Y:S01]  /*6550*/  FMUL R89, R89, R152.reuse ;  /* 0x0000009859597220 */ /* 0x080fe20000400000 */
[----:B------:R-:W-:Y:S01]  /*6560*/  F2FP.F16.F32.PACK_AB R25, R30, R25 ;  /* 0x000000191e19723e */ /* 0x000fe200000000ff */
[-C--:B------:R-:W-:Y:S01]  /*6570*/  FMUL R92, R92, R152.reuse ;  /* 0x000000985c5c7220 */ /* 0x080fe20000400000 */
[----:B------:R-:W-:Y:S01]  /*6580*/  F2FP.F16.F32.PACK_AB R37, R54, R43 ;  /* 0x0000002b3625723e */ /* 0x000fe200000000ff */
[----:B------:R-:W-:Y:S01]  /*6590*/  FMUL R93, R93, R152 ;  /* 0x000000985d5d7220 */ /* 0x000fe20000400000 */
[----:B------:R-:W-:Y:S01]  /*65a0*/  F2FP.F16.F32.PACK_AB R38, R45, R14 ;  /* 0x0000000e2d26723e */ /* 0x000fe200000000ff */
[-C--:B------:R-:W-:Y:S01]  /*65b0*/  FMUL R96, R96, R152.reuse ;  /* 0x0000009860607220 */ /* 0x080fe20000400000 */
        /* <DEDUP_REMOVED lines=30> */
[----:B------:R-:W-:Y:S01]  /*67a0*/  FMUL R149, R149, R152 ;  /* 0x0000009895957220 */ /* 0x000fe20000400000 */
        /* <DEDUP_REMOVED lines=33> */
[----:B------:R-:W-:-:S02]  /*69c0*/  F2FP.F16.F32.PACK_AB R30, R23, R10 ;  /* 0x0000000a171e723e */ /* 0x000fc400000000ff */
        /* <DEDUP_REMOVED lines=9> */
[----:B------:R-:W-:Y:S01]  /*6a60*/  F2FP.F16.F32.PACK_AB R54, R64, R77 ;  /* 0x0000004d4036723e */ /* 0x000fe200000000ff */
[----:B-12---:R-:W-:Y:S06]  /*6a70*/  @!P0 BRA `(.L_x_29) ;  /* 0x0000000000048947 */ /* 0x006fec0003800000 */
[----:B------:R-:W-:Y:S01]  /*6a80*/  BPT.TRAP 0x1 ;  /* 0x000000040000795c */ /* 0x000fe20000300000 */
.L_x_29:
[----:B------:R-:W-:Y:S05]  /*6a90*/  @P2 BRA `(.L_x_30) ;  /* 0x0000000000082947 */ /* 0x000fea0003800000 */
[----:B------:R-:W1:Y:S02]  /*6aa0*/  SYNCS.PHASECHK.TRANS64.TRYWAIT P2, [UR6+0x34400], R9 ;  /* 0x03440009ff0075a7 */ /* 0x000e640008040146 */
[----:B-1----:R-:W-:Y:S05]  /*6ab0*/  @!P2 BRA `(.L_x_31) ;  /* 0x0000007000f0a947 */ /* 0x002fea0003800000 */
.L_x_30:
[----:B------:R-:W-:Y:S01]  /*6ac0*/  ULEA UR11, UR10, UR43, 0xb ;  /* 0x0000002b0a0b7291 */ /* 0x000fe2000f8e583f */
[----:B------:R-:W-:Y:S01]  /*6ad0*/  WARPGROUP.ARRIVE ;  /* 0x00000000000079c5 */ /* 0x000fe20000000000 */
[----:B------:R-:W-:Y:S01]  /*6ae0*/  UMOV UR7, 0x40000040 ;  /* 0x4000004000077882 */ /* 0x000fe20000000000 */
[----:B------:R-:W-:-:S04]  /*6af0*/  F2FP.F16.F32.PACK_AB R55, R87, R86 ;  /* 0x000000565737723e */ /* 0x000fc800000000ff */
[----:B------:R-:W-:Y:S02]  /*6b00*/  UMOV UR6, UR11 ;  /* 0x0000000b00067c82 */ /* 0x000fe40008000000 */
        /* <DEDUP_REMOVED lines=39> */
.L_x_32:
[----:B------:R-:W-:-:S04]  /*6d80*/  ULEA UR6, UR51, UR45, 0x3 ;  /* 0x0000002d33067291 */ /* 0x000fc8000f8e183f */
[----:B------:R-:W-:-:S04]  /*6d90*/  UIADD3 UR6, UR6, 0x34428, URZ ;  /* 0x0003442806067890 */ /* 0x000fc8000fffe03f */
[----:B------:R-:W-:-:S09]  /*6da0*/  UPRMT UR6, URZ, 0x654, UR6 ;  /* 0x000006543f067896 */ /* 0x000fd20008000006 */
[----:B------:R-:W-:Y:S01]  /*6db0*/  SYNCS.ARRIVE.TRANS64.RED.A1T0 RZ, [UR6], RZ ;  /* 0x000000ffffff79a7 */ /* 0x000fe20008100406 */
[----:B------:R-:W-:Y:S05]  /*6dc0*/  @P1 BRA `(.L_x_33) ;  /* 0x0000000000041947 */ /* 0x000fea0003800000 */
[----:B------:R-:W-:Y:S01]  /*6dd0*/  BPT.TRAP 0x1 ;  /* 0x000000040000795c */ /* 0x000fe20000300000 */
.L_x_33:
[----:B------:R-:W-:-:S04]  /*6de0*/  UIADD3 UR51, UR51, 0x1, URZ ;  /* 0x0000000133337890 */ /* 0x000fc8000fffe03f */
[----:B------:R-:W-:-:S04]  /*6df0*/  UISETP.NE.AND UP0, UPT, UR51, 0x5, UPT ;  /* 0x000000053300788c */ /* 0x000fc8000bf05270 */
[----:B------:R-:W-:Y:S01]  /*6e00*/  USEL UR51, UR51, URZ, UP0 ;  /* 0x0000003f33337287 */ /* 0x000fe20008000000 */
[----:B------:R-:W-:Y:S11]  /*6e10*/  @!P0 BRA `(.L_x_34) ;  /* 0x0000000000048947 */ /* 0x000ff60003800000 */
[----:B------:R-:W-:Y:S01]  /*6e20*/  BPT.TRAP 0x1 ;  /* 0x000000040000795c */ /* 0x000fe20000300000 */
.L_x_34:
[----:B------:R-:W-:-:S04]  /*6e30*/  ULEA UR6, UR51, UR45, 0x3 ;  /* 0x0000002d33067291 */ /* 0x000fc8000f8e183f */
[----:B------:R-:W-:-:S04]  /*6e40*/  UIADD3 UR6, UR6, 0x34428, URZ ;  /* 0x0003442806067890 */ /* 0x000fc8000fffe03f */
[----:B------:R-:W-:-:S09]  /*6e50*/  UPRMT UR6, URZ, 0x654, UR6 ;  /* 0x000006543f067896 */ /* 0x000fd20008000006 */
[----:B------:R-:W-:Y:S01]  /*6e60*/  SYNCS.ARRIVE.TRANS64.RED.A1T0 RZ, [UR6], RZ ;  /* 0x000000ffffff79a7 */ /* 0x000fe20008100406 */
[----:B------:R-:W-:Y:S05]  /*6e70*/  @P1 BRA `(.L_x_35) ;  /* 0x0000000000041947 */ /* 0x000fea0003800000 */
[----:B------:R-:W-:Y:S01]  /*6e80*/  BPT.TRAP 0x1 ;  /* 0x000000040000795c */ /* 0x000fe20000300000 */
.L_x_35:
[----:B------:R-:W-:Y:S01]  /*6e90*/  UIADD3 UR10, UR10, 0x1, URZ ;  /* 0x000000010a0a7890 */ /* 0x000fe2000fffe03f */
[C---:B------:R-:W-:Y:S01]  /*6ea0*/  ISETP.GT.AND P2, PT, R7.reuse, 0x2, PT ;  /* 0x000000020700780c */ /* 0x040fe20003f44270 */
[----:B------:R-:W-:Y:S01]  /*6eb0*/  UIADD3 UR51, UR51, 0x1, URZ ;  /* 0x0000000133337890 */ /* 0x000fe2000fffe03f */
[----:B------:R-:W-:Y:S01]  /*6ec0*/  VIADD R7, R7, 0xffffffff ;  /* 0xffffffff07077836 */ /* 0x000fe20000000000 */
[----:B------:R-:W-:Y:S01]  /*6ed0*/  UISETP.NE.AND UP1, UPT, UR10, 0x5, UPT ;  /* 0x000000050a00788c */ /* 0x000fe2000bf25270 */
[----:B------:R-:W-:Y:S01]  /*6ee0*/  IADD3 R4, R4, 0x80, RZ ;  /* 0x0000008004047810 */ /* 0x000fe20007ffe0ff */
[----:B------:R-:W-:Y:S01]  /*6ef0*/  UISETP.NE.AND UP0, UPT, UR51, 0x5, UPT ;  /* 0x000000053300788c */ /* 0x000fe2000bf05270 */
[----:B-1----:R-:W-:Y:S01]  /*6f00*/  MOV R9, R5 ;  /* 0x0000000500097202 */ /* 0x002fe20000000f00 */
[----:B------:R-:W-:Y:S01]  /*6f10*/  USEL UR6, URZ, 0x1, UP1 ;  /* 0x000000013f067887 */ /* 0x000fe20008800000 */
[----:B------:R-:W-:Y:S01]  /*6f20*/  IMAD.MOV.U32 R11, RZ, RZ, R6 ;  /* 0x000000ffff0b7224 */ /* 0x000fe200078e0006 */
[----:B------:R-:W-:-:S02]  /*6f30*/  USEL UR51, UR51, URZ, UP0 ;  /* 0x0000003f33337287 */ /* 0x000fc40008000000 */
[----:B------:R-:W-:Y:S02]  /*6f40*/  USEL UR37, UR10, URZ, UP1 ;  /* 0x0000003f0a257287 */ /* 0x000fe40008800000 */
[----:B------:R-:W-:Y:S01]  /*6f50*/  LOP3.LUT R18, R18, UR6, RZ, 0x3c, !PT ;  /* 0x0000000612127c12 */ /* 0x000fe2000f8e3cff */
[----:B------:R-:W-:Y:S09]  /*6f60*/  @P2 BRA `(.L_x_36) ;  /* 0xffffffd000fc2947 */ /* 0x000ff2000383ffff */
.L_x_25:
[----:B------:R-:W-:-:S13]  /*6f70*/  ISETP.GE.AND P2, PT, R7, 0x1, PT ;  /* 0x000000010700780c */ /* 0x000fda0003f46270 */
[----:B------:R-:W-:Y:S05]  /*6f80*/  @!P2 BRA `(.L_x_37) ;  /* 0x000000340040a947 */ /* 0x000fea0003800000 */
[----:B------:R-:W-:Y:S01]  /*6f90*/  MOV R9, R5 ;  /* 0x0000000500097202 */ /* 0x000fe20000000f00 */
[----:B------:R-:W-:Y:S01]  /*6fa0*/  ULDC UR57, c[0x0][0x28c] ;  /* 0x0000a30000397ab9 */ /* 0x000fe20000000800 */
[----:B------:R-:W-:Y:S01]  /*6fb0*/  MOV R8, R6 ;  /* 0x0000000600087202 */ /* 0x000fe20000000f00 */
[----:B------:R-:W-:-:S06]  /*6fc0*/  ULDC UR56, c[0x0][0x604] ;  /* 0x0001810000387ab9 */ /* 0x000fcc0000000800 */
.L_x_48:
[----:B------:R-:W-:Y:S05]  /*6fd0*/  @!P0 BRA `(.L_x_38) ;  /* 0x0000000000048947 */ /* 0x000fea0003800000 */
[----:B------:R-:W-:Y:S01]  /*6fe0*/  BPT.TRAP 0x1 ;  /* 0x000000040000795c */ /* 0x000fe20000300000 */
.L_x_38:
[----:B------:R-:W-:Y:S01]  /*6ff0*/  ULEA UR6, UR37, UR45, 0x3 ;  /* 0x0000002d25067291 */ /* 0x000fe2000f8e183f */
[----:B------:R-:W-:-:S08]  /*7000*/  SHF.L.U32 R5, R18, 0x1f, RZ ;  /* 0x0000001f12057819 */ /* 0x000fd000000006ff */
[----:B------:R-:W1:Y:S02]  /*7010*/  SYNCS.PHASECHK.TRANS64.TRYWAIT P2, [UR6+0x34400], R5 ;  /* 0x03440005ff0075a7 */ /* 0x000e640008040146 */
[----:B-1----:R-:W-:Y:S05]  /*7020*/  @!P2 BRA `(.L_x_39) ;  /* 0x0000006c00aca947 */ /* 0x002fea0003800000 */
.L_x_130:
        /* <DEDUP_REMOVED lines=47> */
.L_x_40:
[C---:B-1----:R-:W-:Y:S01]  /*7320*/  VIADD R5, R4.reuse, 0x1 ;  /* 0x0000000104057836 */ /* 0x042fe20000000000 */
[C---:B------:R-:W-:Y:S01]  /*7330*/  IADD3 R6, R4.reuse, 0x8, RZ ;  /* 0x0000000804067810 */ /* 0x040fe20007ffe0ff */
[C---:B------:R-:W-:Y:S01]  /*7340*/  VIADD R153, R4.reuse, 0x79 ;  /* 0x0000007904997836 */ /* 0x040fe20000000000 */
[C---:B------:R-:W-:Y:S01]  /*7350*/  ISETP.GE.AND P4, PT, R4.reuse, UR57, PT ;  /* 0x0000003904007c0c */ /* 0x040fe2000bf86270 */
[----:B------:R-:W-:Y:S01]  /*7360*/  ULEA UR6, UR10, UR45, 0x3 ;  /* 0x0000002d0a067291 */ /* 0x000fe2000f8e183f */
[----:B------:R-:W-:Y:S01]  /*7370*/  ISETP.GE.AND P3, PT, R5, UR57, PT ;  /* 0x0000003905007c0c */ /* 0x000fe2000bf66270 */
[----:B------:R-:W-:Y:S01]  /*7380*/  VIADD R5, R4, 0x10 ;  /* 0x0000001004057836 */ /* 0x000fe20000000000 */
[----:B------:R-:W-:Y:S02]  /*7390*/  ISETP.GE.AND P2, PT, R6, UR57, PT ;  /* 0x0000003906007c0c */ /* 0x000fe4000bf46270 */
[----:B------:R-:W-:Y:S02]  /*73a0*/  IADD3 R6, R4, 0x11, RZ ;  /* 0x0000001104067810 */ /* 0x000fe40007ffe0ff */
[----:B------:R-:W-:-:S02]  /*73b0*/  ISETP.GE.AND P6, PT, R5, UR57, PT ;  /* 0x0000003905007c0c */ /* 0x000fc4000bfc6270 */
[----:B------:R-:W-:Y:S02]  /*73c0*/  FSEL R24, R24, -INF , !P4 ;  /* 0xff80000018187808 */ /* 0x000fe40006000000 */
[----:B------:R-:W-:Y:S02]  /*73d0*/  FSEL R5, R26, -INF , !P4 ;  /* 0xff8000001a057808 */ /* 0x000fe40006000000 */
[----:B------:R-:W-:Y:S02]  /*73e0*/  ISETP.GE.AND P4, PT, R6, UR57, PT ;  /* 0x0000003906007c0c */ /* 0x000fe4000bf86270 */
[C---:B------:R-:W-:Y:S02]  /*73f0*/  IADD3 R10, R4.reuse, 0x9, RZ ;  /* 0x00000009040a7810 */ /* 0x040fe40007ffe0ff */
[----:B------:R-:W-:Y:S02]  /*7400*/  IADD3 R6, R4, 0x18, RZ ;  /* 0x0000001804067810 */ /* 0x000fe40007ffe0ff */
[----:B------:R-:W-:-:S02]  /*7410*/  FSEL R25, R25, -INF , !P3 ;  /* 0xff80000019197808 */ /* 0x000fc40005800000 */
[----:B------:R-:W-:Y:S02]  /*7420*/  FSEL R27, R27, -INF , !P3 ;  /* 0xff8000001b1b7808 */ /* 0x000fe40005800000 */
[----:B------:R-:W-:Y:S01]  /*7430*/  ISETP.GE.AND P5, PT, R10, UR57, PT ;  /* 0x000000390a007c0c */ /* 0x000fe2000bfa6270 */
[----:B------:R-:W-:Y:S01]  /*7440*/  VIADD R10, R4, 0x19 ;  /* 0x00000019040a7836 */ /* 0x000fe20000000000 */
[----:B------:R-:W-:Y:S02]  /*7450*/  ISETP.GE.AND P3, PT, R6, UR57, PT ;  /* 0x0000003906007c0c */ /* 0x000fe4000bf66270 */
[----:B------:R-:W-:Y:S02]  /*7460*/  IADD3 R6, R4, 0x20, RZ ;  /* 0x0000002004067810 */ /* 0x000fe40007ffe0ff */
[----:B------:R-:W-:Y:S02]  /*7470*/  FSEL R29, R29, -INF , !P5 ;  /* 0xff8000001d1d7808 */ /* 0x000fe40006800000 */
[----:B------:R-:W-:-:S02]  /*7480*/  FSEL R31, R31, -INF , !P5 ;  /* 0xff8000001f1f7808 */ /* 0x000fc40006800000 */
[----:B------:R-:W-:Y:S02]  /*7490*/  ISETP.GE.AND P5, PT, R6, UR57, PT ;  /* 0x0000003906007c0c */ /* 0x000fe4000bfa6270 */
[----:B------:R-:W-:Y:S02]  /*74a0*/  FMNMX R6, R5, R8, !PT ;  /* 0x0000000805067209 */ /* 0x000fe40007800000 */
[----:B------:R-:W-:Y:S02]  /*74b0*/  FSEL R28, R28, -INF , !P2 ;  /* 0xff8000001c1c7808 */ /* 0x000fe40005000000 */
[----:B------:R-:W-:Y:S02]  /*74c0*/  FSEL R30, R30, -INF , !P2 ;  /* 0xff8000001e1e7808 */ /* 0x000fe40005000000 */
[----:B------:R-:W-:Y:S02]  /*74d0*/  FMNMX R11, R27, R6, !PT ;  /* 0x000000061b0b7209 */ /* 0x000fe40007800000 */
[----:B------:R-:W-:-:S02]  /*74e0*/  ISETP.GE.AND P2, PT, R10, UR57, PT ;  /* 0x000000390a007c0c */ /* 0x000fc4000bf46270 */
[----:B------:R-:W-:Y:S02]  /*74f0*/  IADD3 R10, R4, 0x21, RZ ;  /* 0x00000021040a7810 */ /* 0x000fe40007ffe0ff */
[----:B------:R-:W-:Y:S02]  /*7500*/  FMNMX R6, R30, R11, !PT ;  /* 0x0000000b1e067209 */ /* 0x000fe40007800000 */
[----:B------:R-:W-:Y:S02]  /*7510*/  FSEL R32, R32, -INF , !P6 ;  /* 0xff80000020207808 */ /* 0x000fe40007000000 */
[----:B------:R-:W-:Y:S02]  /*7520*/  FSEL R34, R34, -INF , !P6 ;  /* 0xff80000022227808 */ /* 0x000fe40007000000 */
[----:B------:R-:W-:Y:S01]  /*7530*/  ISETP.GE.AND P6, PT, R10, UR57, PT ;  /* 0x000000390a007c0c */ /* 0x000fe2000bfc6270 */
[----:B------:R-:W-:Y:S01]  /*7540*/  VIADD R10, R4, 0x28 ;  /* 0x00000028040a7836 */ /* 0x000fe20000000000 */
[----:B------:R-:W-:-:S02]  /*7550*/  FMNMX R11, R31, R6, !PT ;  /* 0x000000061f0b7209 */ /* 0x000fc40007800000 */
[----:B------:R-:W-:Y:S02]  /*7560*/  FSEL R33, R33, -INF , !P4 ;  /* 0xff80000021217808 */ /* 0x000fe40006000000 */
[----:B------:R-:W-:Y:S02]  /*7570*/  FSEL R35, R35, -INF , !P4 ;  /* 0xff80000023237808 */ /* 0x000fe40006000000 */
[----:B------:R-:W-:Y:S02]  /*7580*/  ISETP.GE.AND P4, PT, R10, UR57, PT ;  /* 0x000000390a007c0c */ /* 0x000fe4000bf86270 */
[----:B------:R-:W-:Y:S02]  /*7590*/  FMNMX R6, R34, R11, !PT ;  /* 0x0000000b22067209 */ /* 0x000fe40007800000 */
[----:B------:R-:W-:Y:S02]  /*75a0*/  IADD3 R10, R4, 0x29, RZ ;  /* 0x00000029040a7810 */ /* 0x000fe40007ffe0ff */
[----:B------:R-:W-:-:S02]  /*75b0*/  FSEL R36, R36, -INF , !P3 ;  /* 0xff80000024247808 */ /* 0x000fc40005800000 */
[----:B------:R-:W-:Y:S02]  /*75c0*/  FSEL R38, R38, -INF , !P3 ;  /* 0xff80000026267808 */ /* 0x000fe40005800000 */
[----:B------:R-:W-:Y:S02]  /*75d0*/  FMNMX R11, R35, R6, !PT ;  /* 0x00000006230b7209 */ /* 0x000fe40007800000 */
[----:B------:R-:W-:Y:S02]  /*75e0*/  ISETP.GE.AND P3, PT, R10, UR57, PT ;  /* 0x000000390a007c0c */ /* 0x000fe4000bf66270 */
[----:B------:R-:W-:Y:S02]  /*75f0*/  IADD3 R10, R4, 0x30, RZ ;  /* 0x00000030040a7810 */ /* 0x000fe40007ffe0ff */
[----:B------:R-:W-:Y:S02]  /*7600*/  FSEL R39, R39, -INF , !P2 ;  /* 0xff80000027277808 */ /* 0x000fe40005000000 */
[----:B------:R-:W-:-:S02]  /*7610*/  FMNMX R6, R38, R11, !PT ;  /* 0x0000000b26067209 */ /* 0x000fc40007800000 */
[----:B------:R-:W-:Y:S02]  /*7620*/  FSEL R37, R37, -INF , !P2 ;  /* 0xff80000025257808 */ /* 0x000fe40005000000 */
[----:B------:R-:W-:Y:S01]  /*7630*/  ISETP.GE.AND P2, PT, R10, UR57, PT ;  /* 0x000000390a007c0c */ /* 0x000fe2000bf46270 */
[----:B------:R-:W-:Y:S01]  /*7640*/  VIADD R10, R4, 0x31 ;  /* 0x00000031040a7836 */ /* 0x000fe20000000000 */
[----:B------:R-:W-:Y:S02]  /*7650*/  FSEL R42, R42, -INF , !P5 ;  /* 0xff8000002a2a7808 */ /* 0x000fe40006800000 */
[----:B------:R-:W-:Y:S02]  /*7660*/  FMNMX R11, R39, R6, !PT ;  /* 0x00000006270b7209 */ /* 0x000fe40007800000 */
[----:B------:R-:W-:Y:S02]  /*7670*/  FSEL R40, R40, -INF , !P5 ;  /* 0xff80000028287808 */ /* 0x000fe40006800000 */
[----:B------:R-:W-:-:S02]  /*7680*/  ISETP.GE.AND P5, PT, R10, UR57, PT ;  /* 0x000000390a007c0c */ /* 0x000fc4000bfa6270 */
[----:B------:R-:W-:Y:S02]  /*7690*/  FSEL R43, R43, -INF , !P6 ;  /* 0xff8000002b2b7808 */ /* 0x000fe40007000000 */
[----:B------:R-:W-:Y:S02]  /*76a0*/  FMNMX R6, R42, R11, !PT ;  /* 0x0000000b2a067209 */ /* 0x000fe40007800000 */
[----:B------:R-:W-:Y:S02]  /*76b0*/  IADD3 R10, R4, 0x38, RZ ;  /* 0x00000038040a7810 */ /* 0x000fe40007ffe0ff */
[----:B------:R-:W-:Y:S02]  /*76c0*/  FSEL R41, R41, -INF , !P6 ;  /* 0xff80000029297808 */ /* 0x000fe40007000000 */
[----:B------:R-:W-:Y:S02]  /*76d0*/  FSEL R46, R46, -INF , !P4 ;  /* 0xff8000002e2e7808 */ /* 0x000fe40006000000 */
[----:B------:R-:W-:-:S02]  /*76e0*/  FMNMX R11, R43, R6, !PT ;  /* 0x000000062b0b7209 */ /* 0x000fc40007800000 */
[----:B------:R-:W-:Y:S02]  /*76f0*/  ISETP.GE.AND P6, PT, R10, UR57, PT ;  /* 0x000000390a007c0c */ /* 0x000fe4000bfc6270 */
[----:B------:R-:W-:Y:S02]  /*7700*/  IADD3 R10, R4, 0x39, RZ ;  /* 0x00000039040a7810 */ /* 0x000fe40007ffe0ff */
[----:B------:R-:W-:Y:S02]  /*7710*/  FSEL R47, R47, -INF , !P3 ;  /* 0xff8000002f2f7808 */ /* 0x000fe40005800000 */
[----:B------:R-:W-:Y:S02]  /*7720*/  FMNMX R6, R46, R11, !PT ;  /* 0x0000000b2e067209 */ /* 0x000fe40007800000 */
[----:B------:R-:W-:Y:S02]  /*7730*/  FSEL R44, R44, -INF , !P4 ;  /* 0xff8000002c2c7808 */ /* 0x000fe40006000000 */
[----:B------:R-:W-:Y:S01]  /*7740*/  ISETP.GE.AND P4, PT, R10, UR57, PT ;  /* 0x000000390a007c0c */ /* 0x000fe2000bf86270 */
[----:B------:R-:W-:Y:S01]  /*7750*/  VIADD R10, R4, 0x40 ;  /* 0x00000040040a7836 */ /* 0x000fe20000000000 */
[----:B------:R-:W-:-:S02]  /*7760*/  FSEL R50, R50, -INF , !P2 ;  /* 0xff80000032327808 */ /* 0x000fc40005000000 */
[----:B------:R-:W-:Y:S02]  /*7770*/  FMNMX R11, R47, R6, !PT ;  /* 0x000000062f0b7209 */ /* 0x000fe40007800000 */
[----:B------:R-:W-:Y:S02]  /*7780*/  FSEL R45, R45, -INF , !P3 ;  /* 0xff8000002d2d7808 */ /* 0x000fe40005800000 */
[----:B------:R-:W-:Y:S02]  /*7790*/  ISETP.GE.AND P3, PT, R10, UR57, PT ;  /* 0x000000390a007c0c */ /* 0x000fe4000bf66270 */
[----:B------:R-:W-:Y:S02]  /*77a0*/  FSEL R51, R51, -INF , !P5 ;  /* 0xff80000033337808 */ /* 0x000fe40006800000 */
[----:B------:R-:W-:Y:S02]  /*77b0*/  FMNMX R6, R50, R11, !PT ;  /* 0x0000000b32067209 */ /* 0x000fe40007800000 */
[----:B------:R-:W-:-:S02]  /*77c0*/  IADD3 R10, R4, 0x41, RZ ;  /* 0x00000041040a7810 */ /* 0x000fc40007ffe0ff */
[----:B------:R-:W-:Y:S02]  /*77d0*/  FSEL R48, R48, -INF , !P2 ;  /* 0xff80000030307808 */ /* 0x000fe40005000000 */
[----:B------:R-:W-:Y:S02]  /*77e0*/  FSEL R54, R54, -INF , !P6 ;  /* 0xff80000036367808 */ /* 0x000fe40007000000 */
[----:B------:R-:W-:Y:S02]  /*77f0*/  FMNMX R11, R51, R6, !PT ;  /* 0x00000006330b7209 */ /* 0x000fe40007800000 */
[----:B------:R-:W-:Y:S02]  /*7800*/  ISETP.GE.AND P2, PT, R10, UR57, PT ;  /* 0x000000390a007c0c */ /* 0x000fe4000bf46270 */
[----:B------:R-:W-:Y:S02]  /*7810*/  IADD3 R10, R4, 0x48, RZ ;  /* 0x00000048040a7810 */ /* 0x000fe40007ffe0ff */
[----:B------:R-:W-:-:S02]  /*7820*/  FSEL R55, R55, -INF , !P4 ;  /* 0xff80000037377808 */ /* 0x000fc40006000000 */
[----:B------:R-:W-:Y:S02]  /*7830*/  FMNMX R6, R54, R11, !PT ;  /* 0x0000000b36067209 */ /* 0x000fe40007800000 */
[----:B------:R-:W-:Y:S02]  /*7840*/  FSEL R49, R49, -INF , !P5 ;  /* 0xff80000031317808 */ /* 0x000fe40006800000 */
[----:B------:R-:W-:Y:S01]  /*7850*/  ISETP.GE.AND P5, PT, R10, UR57, PT ;  /* 0x000000390a007c0c */ /* 0x000fe2000bfa6270 */
[----:B------:R-:W-:Y:S01]  /*7860*/  VIADD R10, R4, 0x49 ;  /* 0x00000049040a7836 */ /* 0x000fe20000000000 */
[----:B------:R-:W-:Y:S02]  /*7870*/  FSEL R58, R58, -INF , !P3 ;  /* 0xff8000003a3a7808 */ /* 0x000fe40005800000 */
[----:B------:R-:W-:Y:S02]  /*7880*/  FMNMX R11, R55, R6, !PT ;  /* 0x00000006370b7209 */ /* 0x000fe40007800000 */
[----:B------:R-:W-:-:S02]  /*7890*/  FSEL R52, R52, -INF , !P6 ;  /* 0xff80000034347808 */ /* 0x000fc40007000000 */
[----:B------:R-:W-:Y:S02]  /*78a0*/  ISETP.GE.AND P6, PT, R10, UR57, PT ;  /* 0x000000390a007c0c */ /* 0x000fe4000bfc6270 */
[----:B------:R-:W-:Y:S02]  /*78b0*/  FSEL R59, R59, -INF , !P2 ;  /* 0xff8000003b3b7808 */ /* 0x000fe40005000000 */
[----:B------:R-:W-:Y:S02]  /*78c0*/  FMNMX R6, R58, R11, !PT ;  /* 0x0000000b3a067209 */ /* 0x000fe40007800000 */
[----:B------:R-:W-:Y:S02]  /*78d0*/  IADD3 R10, R4, 0x50, RZ ;  /* 0x00000050040a7810 */ /* 0x000fe40007ffe0ff */
[----:B------:R-:W-:Y:S02]  /*78e0*/  FSEL R53, R53, -INF , !P4 ;  /* 0xff80000035357808 */ /* 0x000fe40006000000 */
[----:B------:R-:W-:-:S02]  /*78f0*/  FSEL R62, R62, -INF , !P5 ;  /* 0xff8000003e3e7808 */ /* 0x000fc40006800000 */
[----:B------:R-:W-:Y:S02]  /*7900*/  FMNMX R11, R59, R6, !PT ;  /* 0x000000063b0b7209 */ /* 0x000fe40007800000 */
[----:B------:R-:W-:Y:S02]  /*7910*/  ISETP.GE.AND P4, PT, R10, UR57, PT ;  /* 0x000000390a007c0c */ /* 0x000fe4000bf86270 */
[----:B------:R-:W-:Y:S02]  /*7920*/  IADD3 R10, R4, 0x51, RZ ;  /* 0x00000051040a7810 */ /* 0x000fe40007ffe0ff */
[----:B------:R-:W-:Y:S02]  /*7930*/  FSEL R63, R63, -INF , !P6 ;  /* 0xff8000003f3f7808 */ /* 0x000fe40007000000 */
[----:B------:R-:W-:Y:S02]  /*7940*/  FMNMX R6, R62, R11, !PT ;  /* 0x0000000b3e067209 */ /* 0x000fe40007800000 */
[----:B------:R-:W-:-:S02]  /*7950*/  FSEL R56, R56, -INF , !P3 ;  /* 0xff80000038387808 */ /* 0x000fc40005800000 */
[----:B------:R-:W-:Y:S01]  /*7960*/  ISETP.GE.AND P3, PT, R10, UR57, PT ;  /* 0x000000390a007c0c */ /* 0x000fe2000bf66270 */
[----:B------:R-:W-:Y:S01]  /*7970*/  VIADD R10, R4, 0x58 ;  /* 0x00000058040a7836 */ /* 0x000fe20000000000 */
[----:B------:R-:W-:Y:S02]  /*7980*/  FSEL R66, R66, -INF , !P4 ;  /* 0xff80000042427808 */ /* 0x000fe40006000000 */
[----:B------:R-:W-:Y:S02]  /*7990*/  FMNMX R11, R63, R6, !PT ;  /* 0x000000063f0b7209 */ /* 0x000fe40007800000 */
[----:B------:R-:W-:Y:S02]  /*79a0*/  FSEL R57, R57, -INF , !P2 ;  /* 0xff80000039397808 */ /* 0x000fe40005000000 */
[----:B------:R-:W-:Y:S01]  /*79b0*/  ISETP.GE.AND P2, PT, R10, UR57, PT ;  /* 0x000000390a007c0c */ /* 0x000fe2000bf46270 */
[C---:B------:R-:W-:Y:S01]  /*79c0*/  VIADD R10, R4.reuse, 0x61 ;  /* 0x00000061040a7836 */ /* 0x040fe20000000000 */
[----:B------:R-:W-:-:S02]  /*79d0*/  IADD3 R23, R4, 0x59, RZ ;  /* 0x0000005904177810 */ /* 0x000fc40007ffe0ff */
[----:B------:R-:W-:Y:S02]  /*79e0*/  FSEL R67, R67, -INF , !P3 ;  /* 0xff80000043437808 */ /* 0x000fe40005800000 */
[----:B------:R-:W-:Y:S02]  /*79f0*/  FMNMX R6, R66, R11, !PT ;  /* 0x0000000b42067209 */ /* 0x000fe40007800000 */
[----:B------:R-:W-:Y:S02]  /*7a00*/  P2R R13, PR, RZ, 0x2 ;  /* 0x00000002ff0d7803 */ /* 0x000fe40000000000 */
[----:B------:R-:W-:Y:S02]  /*7a10*/  IADD3 R26, R4, 0x60, RZ ;  /* 0x00000060041a7810 */ /* 0x000fe40007ffe0ff */
[----:B------:R-:W-:Y:S02]  /*7a20*/  ISETP.GE.AND P1, PT, R23, UR57, PT ;  /* 0x0000003917007c0c */ /* 0x000fe4000bf26270 */
[----:B------:R-:W-:-:S02]  /*7a30*/  FSEL R70, R70, -INF , !P2 ;  /* 0xff80000046467808 */ /* 0x000fc40005000000 */
[----:B------:R-:W-:Y:S02]  /*7a40*/  FMNMX R11, R67, R6, !PT ;  /* 0x00000006430b7209 */ /* 0x000fe40007800000 */
[----:B------:R-:W-:Y:S02]  /*7a50*/  P2R R14, PR, RZ, 0x1 ;  /* 0x00000001ff0e7803 */ /* 0x000fe40000000000 */
[----:B------:R-:W-:Y:S02]  /*7a60*/  FSEL R60, R60, -INF , !P5 ;  /* 0xff8000003c3c7808 */ /* 0x000fe40006800000 */
[----:B------:R-:W-:Y:S02]  /*7a70*/  ISETP.GE.AND P5, PT, R26, UR57, PT ;  /* 0x000000391a007c0c */ /* 0x000fe4000bfa6270 */
[----:B------:R-:W-:Y:S02]  /*7a80*/  ISETP.GE.AND P0, PT, R10, UR57, PT ;  /* 0x000000390a007c0c */ /* 0x000fe4000bf06270 */
[----:B------:R-:W-:-:S02]  /*7a90*/  FSEL R71, R71, -INF , !P1 ;  /* 0xff80000047477808 */ /* 0x000fc40004800000 */
[----:B------:R-:W-:Y:S02]  /*7aa0*/  FMNMX R6, R70, R11, !PT ;  /* 0x0000000b46067209 */ /* 0x000fe40007800000 */
[----:B------:R-:W-:Y:S02]  /*7ab0*/  IADD3 R10, R4, 0x68, RZ ;  /* 0x00000068040a7810 */ /* 0x000fe40007ffe0ff */
[----:B------:R-:W-:Y:S02]  /*7ac0*/  FSEL R74, R74, -INF , !P5 ;  /* 0xff8000004a4a7808 */ /* 0x000fe40006800000 */
[----:B------:R-:W-:Y:S02]  /*7ad0*/  FMNMX R11, R71, R6, !PT ;  /* 0x00000006470b7209 */ /* 0x000fe40007800000 */
[----:B------:R-:W-:Y:S02]  /*7ae0*/  ISETP.GE.AND P1, PT, R10, UR57, PT ;  /* 0x000000390a007c0c */ /* 0x000fe4000bf26270 */
[----:B------:R-:W-:-:S02]  /*7af0*/  IADD3 R10, R4, 0x69, RZ ;  /* 0x00000069040a7810 */ /* 0x000fc40007ffe0ff */
[----:B------:R-:W-:Y:S02]  /*7b00*/  FSEL R75, R75, -INF , !P0 ;  /* 0xff8000004b4b7808 */ /* 0x000fe40004000000 */
[----:B------:R-:W-:Y:S02]  /*7b10*/  FMNMX R6, R74, R11, !PT ;  /* 0x0000000b4a067209 */ /* 0x000fe40007800000 */
[----:B------:R-:W-:Y:S02]  /*7b20*/  FSEL R68, R68, -INF , !P2 ;  /* 0xff80000044447808 */ /* 0x000fe40005000000 */
[----:B------:R-:W-:Y:S01]  /*7b30*/  ISETP.GE.AND P2, PT, R10, UR57, PT ;  /* 0x000000390a007c0c */ /* 0x000fe2000bf46270 */
[----:B------:R-:W-:Y:S01]  /*7b40*/  VIADD R10, R4, 0x70 ;  /* 0x00000070040a7836 */ /* 0x000fe20000000000 */
[----:B------:R-:W-:Y:S02]  /*7b50*/  FSEL R78, R78, -INF , !P1 ;  /* 0xff8000004e4e7808 */ /* 0x000fe40004800000 */
[----:B------:R-:W-:-:S02]  /*7b60*/  FMNMX R11, R75, R6, !PT ;  /* 0x000000064b0b7209 */ /* 0x000fc40007800000 */
[----:B------:R-:W-:Y:S02]  /*7b70*/  FSEL R65, R65, -INF , !P3 ;  /* 0xff80000041417808 */ /* 0x000fe40005800000 */
[----:B------:R-:W-:Y:S02]  /*7b80*/  IADD3 R12, R4, 0x71, RZ ;  /* 0x00000071040c7810 */ /* 0x000fe40007ffe0ff */
[----:B------:R-:W-:Y:S02]  /*7b90*/  FSEL R79, R79, -INF , !P2 ;  /* 0xff8000004f4f7808 */ /* 0x000fe40005000000 */
[----:B------:R-:W-:Y:S02]  /*7ba0*/  FMNMX R6, R78, R11, !PT ;  /* 0x0000000b4e067209 */ /* 0x000fe40007800000 */
[----:B------:R-:W-:Y:S02]  /*7bb0*/  ISETP.GE.AND P3, PT, R10, UR57, PT ;  /* 0x000000390a007c0c */ /* 0x000fe4000bf66270 */
[----:B------:R-:W-:-:S02]  /*7bc0*/  FSEL R64, R64, -INF , !P4 ;  /* 0xff80000040407808 */ /* 0x000fc40006000000 */
[----:B------:R-:W-:Y:S02]  /*7bd0*/  IADD3 R152, R4, 0x78, RZ ;  /* 0x0000007804987810 */ /* 0x000fe40007ffe0ff */
[----:B------:R-:W-:Y:S02]  /*7be0*/  FSEL R82, R82, -INF , !P3 ;  /* 0xff80000052527808 */ /* 0x000fe40005800000 */
[----:B------:R-:W-:Y:S02]  /*7bf0*/  FMNMX R11, R79, R6, !PT ;  /* 0x000000064f0b7209 */ /* 0x000fe40007800000 */
[----:B------:R-:W-:Y:S02]  /*7c00*/  ISETP.GE.AND P4, PT, R12, UR57, PT ;  /* 0x000000390c007c0c */ /* 0x000fe4000bf86270 */
[----:B------:R-:W-:Y:S02]  /*7c10*/  FMNMX R6, R82, R11, !PT ;  /* 0x0000000b52067209 */ /* 0x000fe40007800000 */
[----:B------:R-:W-:-:S02]  /*7c20*/  FSEL R83, R83, -INF , !P4 ;  /* 0xff80000053537808 */ /* 0x000fc40006000000 */
[----:B------:R-:W-:Y:S02]  /*7c30*/  ISETP.GE.AND P5, PT, R152, UR57, PT ;  /* 0x0000003998007c0c */ /* 0x000fe4000bfa6270 */
[----:B------:R-:W-:Y:S02]  /*7c40*/  FSEL R61, R61, -INF , !P6 ;  /* 0xff8000003d3d7808 */ /* 0x000fe40007000000 */
[----:B------:R-:W-:Y:S02]  /*7c50*/  FSEL R86, R86, -INF , !P5 ;  /* 0xff80000056567808 */ /* 0x000fe40006800000 */
[----:B------:R-:W-:Y:S02]  /*7c60*/  FMNMX R11, R83, R6, !PT ;  /* 0x00000006530b7209 */ /* 0x000fe40007800000 */
[----:B------:R-:W-:Y:S02]  /*7c70*/  ISETP.GE.AND P6, PT, R153, UR57, PT ;  /* 0x0000003999007c0c */ /* 0x000fe4000bfc6270 */
[----:B------:R-:W-:-:S02]  /*7c80*/  FMNMX R6, R86, R11, !PT ;  /* 0x0000000b56067209 */ /* 0x000fc40007800000 */
[----:B------:R-:W-:Y:S02]  /*7c90*/  FSEL R87, R87, -INF , !P6 ;  /* 0xff80000057577808 */ /* 0x000fe40007000000 */
[----:B------:R-:W-:Y:S02]  /*7ca0*/  P2R R15, PR, RZ, 0x4 ;  /* 0x00000004ff0f7803 */ /* 0x000fe40000000000 */
[----:B------:R-:W-:Y:S02]  /*7cb0*/  FMNMX R10, R87, R6, !PT ;  /* 0x00000006570a7209 */ /* 0x000fe40007800000 */
[----:B------:R-:W-:Y:S02]  /*7cc0*/  P2R R21, PR, RZ, 0x1 ;  /* 0x00000001ff157803 */ /* 0x000fe40000000000 */
[----:B------:R-:W-:Y:S01]  /*7cd0*/  ISETP.GE.AND P0, PT, R26, UR57, PT ;  /* 0x000000391a007c0c */ /* 0x000fe2000bf06270 */
[----:B------:R-:W1:Y:S01]  /*7ce0*/  SHFL.BFLY PT, R11, R10, 0x1, 0x1f ;  /* 0x0c201f000a0b7f89 */ /* 0x000e6200000e0000 */
[----:B------:R-:W-:-:S02]  /*7cf0*/  P2R R20, PR, RZ, 0x2 ;  /* 0x00000002ff147803 */ /* 0x000fc40000000000 */
[----:B------:R-:W-:Y:S02]  /*7d00*/  FSEL R72, R72, -INF , !P0 ;  /* 0xff80000048487808 */ /* 0x000fe40004000000 */
[----:B------:R-:W-:Y:S02]  /*7d10*/  ISETP.NE.AND P0, PT, R21, RZ, PT ;  /* 0x000000ff1500720c */ /* 0x000fe40003f05270 */
[----:B------:R-:W-:Y:S02]  /*7d20*/  ISETP.GE.AND P1, PT, R23, UR57, PT ;  /* 0x0000003917007c0c */ /* 0x000fe4000bf26270 */
[----:B------:R-:W-:Y:S02]  /*7d30*/  FSEL R73, R73, -INF , !P0 ;  /* 0xff80000049497808 */ /* 0x000fe40004000000 */
[----:B------:R-:W-:Y:S02]  /*7d40*/  ISETP.NE.AND P0, PT, R14, RZ, PT ;  /* 0x000000ff0e00720c */ /* 0x000fe40003f05270 */
[----:B------:R-:W-:-:S02]  /*7d50*/  FSEL R69, R69, -INF , !P1 ;  /* 0xff80000045457808 */ /* 0x000fc40004800000 */
[----:B------:R-:W-:Y:S02]  /*7d60*/  ISETP.NE.AND P1, PT, R20, RZ, PT ;  /* 0x000000ff1400720c */ /* 0x000fe40003f25270 */
[----:B------:R-:W-:Y:S02]  /*7d70*/  FSEL R80, R80, -INF , !P3 ;  /* 0xff80000050507808 */ /* 0x000fe40005800000 */
[----:B------:R-:W-:Y:S02]  /*7d80*/  FSEL R76, R76, -INF , !P1 ;  /* 0xff8000004c4c7808 */ /* 0x000fe40004800000 */
[----:B------:R-:W-:Y:S02]  /*7d90*/  ISETP.NE.AND P1, PT, R13, RZ, PT ;  /* 0x000000ff0d00720c */ /* 0x000fe40003f25270 */
[----:B------:R-:W-:Y:S02]  /*7da0*/  FSEL R81, R81, -INF , !P4 ;  /* 0xff80000051517808 */ /* 0x000fe40006000000 */
[----:B-1----:R-:W-:-:S02]  /*7db0*/  FMNMX R12, R10, R11, !PT ;  /* 0x0000000b0a0c7209 */ /* 0x002fc40007800000 */
[----:B------:R-:W-:Y:S02]  /*7dc0*/  FMNMX R10, R24, R9, !PT ;  /* 0x00000009180a7209 */ /* 0x000fe40007800000 */
[----:B------:R-:W-:Y:S01]  /*7dd0*/  FSEL R84, R84, -INF , !P5 ;  /* 0xff80000054547808 */ /* 0x000fe20006800000 */
[----:B------:R-:W1:Y:S01]  /*7de0*/  SHFL.BFLY PT, R11, R12, 0x2, 0x1f ;  /* 0x0c401f000c0b7f89 */ /* 0x000e6200000e0000 */
[----:B------:R-:W-:Y:S02]  /*7df0*/  FSEL R85, R85, -INF , !P6 ;  /* 0xff80000055557808 */ /* 0x000fe40007000000 */
[----:B-1----:R-:W-:-:S04]  /*7e00*/  FMNMX R6, R12, R11, !PT ;  /* 0x0000000b0c067209 */ /* 0x002fc80007800000 */
[----:B------:R-:W-:-:S04]  /*7e10*/  FSETP.NEU.AND P2, PT, R6, -INF , PT ;  /* 0xff8000000600780b */ /* 0x000fc80003f4d000 */
[----:B------:R-:W-:Y:S02]  /*7e20*/  FSEL R11, R6, RZ, P2 ;  /* 0x000000ff060b7208 */ /* 0x000fe40001000000 */
[----:B------:R-:W-:-:S03]  /*7e30*/  ISETP.NE.AND P2, PT, R15, RZ, PT ;  /* 0x000000ff0f00720c */ /* 0x000fc60003f45270 */
[----:B------:R-:W-:Y:S01]  /*7e40*/  FMUL R26, R11, UR56 ;  /* 0x000000380b1a7c20 */ /* 0x000fe20008400000 */
[----:B------:R-:W-:-:S03]  /*7e50*/  FSEL R77, R77, -INF , !P2 ;  /* 0xff8000004d4d7808 */ /* 0x000fc60005000000 */
[--C-:B------:R-:W-:Y:S01]  /*7e60*/  FFMA R14, R5, UR56, -R26.reuse ;  /* 0x00000038050e7c23 */ /* 0x100fe2000800081a */
[----:B------:R-:W-:Y:S01]  /*7e70*/  FMNMX R5, R25, R10, !PT ;  /* 0x0000000a19057209 */ /* 0x000fe20007800000 */
[--C-:B------:R-:W-:Y:S01]  /*7e80*/  FFMA R13, R27, UR56, -R26.reuse ;  /* 0x000000381b0d7c23 */ /* 0x100fe2000800081a */
[--C-:B------:R-:W-:Y:S01]  /*7e90*/  FFMA R27, R30, UR56, -R26.reuse ;  /* 0x000000381e1b7c23 */ /* 0x100fe2000800081a */
        /* <DEDUP_REMOVED lines=18> */
[----:B------:R-:W1:Y:S01]  /*7fc0*/  MUFU.EX2 R10, R14 ;  /* 0x0000000e000a7308 */ /* 0x000e620000000800 */
[----:B------:R-:W-:Y:S01]  /*7fd0*/  @!P3 FMUL R13, R13, 0.5 ;  /* 0x3f0000000d0db820 */ /* 0x000fe20000400000 */
[----:B------:R-:W-:Y:S01]  /*7fe0*/  FMNMX R12, R36, R5, !PT ;  /* 0x00000005240c7209 */ /* 0x000fe20007800000 */
[--C-:B------:R-:W-:Y:S01]  /*7ff0*/  FFMA R42, R51, UR56, -R26.reuse ;  /* 0x00000038332a7c23 */ /* 0x100fe2000800081a */
[----:B------:R-:W-:Y:S01]  /*8000*/  @!P4 FMUL R27, R27, 0.5 ;  /* 0x3f0000001b1bc820 */ /* 0x000fe20000400000 */
[--C-:B------:R-:W-:Y:S01]  /*8010*/  FFMA R46, R55, UR56, -R26.reuse ;  /* 0x00000038372e7c23 */ /* 0x100fe2000800081a */
[----:B------:R-:W-:Y:S01]  /*8020*/  FMNMX R5, R37, R12, !PT ;  /* 0x0000000c25057209 */ /* 0x000fe20007800000 */
[--C-:B------:R-:W-:Y:S01]  /*8030*/  FFMA R50, R59, UR56, -R26.reuse ;  /* 0x000000383b327c23 */ /* 0x100fe2000800081a */
[----:B------:R-:W2:Y:S01]  /*8040*/  MUFU.EX2 R13, R13 ;  /* 0x0000000d000d7308 */ /* 0x000ea20000000800 */
[----:B------:R-:W-:Y:S01]  /*8050*/  @!P5 FMUL R31, R31, 0.5 ;  /* 0x3f0000001f1fd820 */ /* 0x000fe20000400000 */
[----:B------:R-:W-:Y:S01]  /*8060*/  FMNMX R12, R40, R5, !PT ;  /* 0x00000005280c7209 */ /* 0x000fe20007800000 */
[--C-:B------:R-:W-:Y:S01]  /*8070*/  FFMA R51, R63, UR56, -R26.reuse ;  /* 0x000000383f337c23 */ /* 0x100fe2000800081a */
[----:B------:R-:W-:Y:S01]  /*8080*/  @!P6 FMUL R34, R34, 0.5 ;  /* 0x3f0000002222e820 */ /* 0x000fe20000400000 */
[--C-:B------:R-:W-:Y:S01]  /*8090*/  FFMA R55, R71, UR56, -R26.reuse ;  /* 0x0000003847377c23 */ /* 0x100fe2000800081a */
[----:B------:R-:W-:Y:S01]  /*80a0*/  FMNMX R5, R41, R12, !PT ;  /* 0x0000000c29057209 */ /* 0x000fe20007800000 */
[--C-:B------:R-:W-:Y:S01]  /*80b0*/  FFMA R59, R75, UR56, -R26.reuse ;  /* 0x000000384b3b7c23 */ /* 0x100fe2000800081a */
[----:B------:R-:W3:Y:S01]  /*80c0*/  MUFU.EX2 R27, R27 ;  /* 0x0000001b001b7308 */ /* 0x000ee20000000800 */
[----:B-1----:R-:W-:Y:S01]  /*80d0*/  @!P2 FMUL R10, R10, R10 ;  /* 0x0000000a0a0aa220 */ /* 0x002fe20000400000 */
[----:B------:R-:W-:Y:S01]  /*80e0*/  FSETP.GEU.AND P2, PT, R15, -126, PT ;  /* 0xc2fc00000f00780b */ /* 0x000fe20003f4e000 */
[--C-:B------:R-:W-:Y:S01]  /*80f0*/  FFMA R63, R79, UR56, -R26.reuse ;  /* 0x000000384f3f7c23 */ /* 0x100fe2000800081a */
[----:B------:R-:W-:Y:S01]  /*8100*/  FMNMX R14, R44, R5, !PT ;  /* 0x000000052c0e7209 */ /* 0x000fe20007800000 */
[----:B------:R-:W-:-:S03]  /*8110*/  FFMA R71, R87, UR56, -R26 ;  /* 0x0000003857477c23 */ /* 0x000fc6000800081a */
[----:B------:R-:W1:Y:S01]  /*8120*/  MUFU.EX2 R12, R31 ;  /* 0x0000001f000c7308 */ /* 0x000e620000000800 */
[----:B--2---:R-:W-:Y:S01]  /*8130*/  @!P3 FMUL R13, R13, R13 ;  /* 0x0000000d0d0db220 */ /* 0x004fe20000400000 */
[----:B------:R-:W-:Y:S02]  /*8140*/  FSETP.GEU.AND P3, PT, R38, -126, PT ;  /* 0xc2fc00002600780b */ /* 0x000fe40003f6e000 */
[----:B------:R-:W-:-:S03]  /*8150*/  FMNMX R5, R45, R14, !PT ;  /* 0x0000000e2d057209 */ /* 0x000fc60007800000 */
[----:B------:R-:W-:Y:S01]  /*8160*/  @!P2 FMUL R15, R15, 0.5 ;  /* 0x3f0000000f0fa820 */ /* 0x000fe20000400000 */
[----:B------:R2:W4:Y:S01]  /*8170*/  MUFU.EX2 R14, R34 ;  /* 0x00000022000e7308 */ /* 0x0005220000000800 */
[----:B---3--:R-:W-:Y:S01]  /*8180*/  @!P4 FMUL R27, R27, R27 ;  /* 0x0000001b1b1bc220 */ /* 0x008fe20000400000 */
[----:B------:R-:W-:Y:S02]  /*8190*/  FSETP.GEU.AND P4, PT, R39, -126, PT ;  /* 0xc2fc00002700780b */ /* 0x000fe40003f8e000 */
[----:B------:R-:W-:-:S03]  /*81a0*/  FMNMX R20, R48, R5, !PT ;  /* 0x0000000530147209 */ /* 0x000fc60007800000 */
[----:B------:R-:W-:Y:S01]  /*81b0*/  @!P3 FMUL R38, R38, 0.5 ;  /* 0x3f0000002626b820 */ /* 0x000fe20000400000 */
[----:B------:R-:W3:Y:S01]  /*81c0*/  MUFU.EX2 R15, R15 ;  /* 0x0000000f000f7308 */ /* 0x000ee20000000800 */
[----:B-1----:R-:W-:Y:S01]  /*81d0*/  @!P5 FMUL R12, R12, R12 ;  /* 0x0000000c0c0cd220 */ /* 0x002fe20000400000 */
[----:B------:R-:W-:Y:S01]  /*81e0*/  FSETP.GEU.AND P5, PT, R21, -126, PT ;  /* 0xc2fc00001500780b */ /* 0x000fe20003fae000 */
[--C-:B--2---:R-:W-:Y:S01]  /*81f0*/  FFMA R34, R43, UR56, -R26.reuse ;  /* 0x000000382b227c23 */ /* 0x104fe2000800081a */
[----:B------:R-:W-:Y:S01]  /*8200*/  FMNMX R5, R49, R20, !PT ;  /* 0x0000001431057209 */ /* 0x000fe20007800000 */
[--C-:B------:R-:W-:Y:S01]  /*8210*/  FFMA R43, R58, UR56, -R26.reuse ;  /* 0x000000383a2b7c23 */ /* 0x100fe2000800081a */
[--C-:B------:R-:W-:Y:S01]  /*8220*/  FFMA R58, R62, UR56, -R26.reuse ;  /* 0x000000383e3a7c23 */ /* 0x100fe2000800081a */
[----:B------:R-:W-:Y:S01]  /*8230*/  @!P4 FMUL R39, R39, 0.5 ;  /* 0x3f0000002727c820 */ /* 0x000fe20000400000 */
[----:B------:R1:W2:Y:S01]  /*8240*/  MUFU.EX2 R31, R38 ;  /* 0x00000026001f7308 */ /* 0x0002a20000000800 */
[----:B------:R-:W-:Y:S01]  /*8250*/  FMNMX R20, R52, R5, !PT ;  /* 0x0000000534147209 */ /* 0x000fe20007800000 */
[----:B----4-:R-:W-:Y:S01]  /*8260*/  @!P6 FMUL R14, R14, R14 ;  /* 0x0000000e0e0ee220 */ /* 0x010fe20000400000 */
[----:B------:R-:W-:Y:S01]  /*8270*/  FSETP.GEU.AND P6, PT, R34, -126, PT ;  /* 0xc2fc00002200780b */ /* 0x000fe20003fce000 */
[--C-:B------:R-:W-:Y:S01]  /*8280*/  FFMA R62, R67, UR56, -R26.reuse ;  /* 0x00000038433e7c23 */ /* 0x100fe2000800081a */
[----:B------:R-:W-:Y:S01]  /*8290*/  FMNMX R5, R53, R20, !PT ;  /* 0x0000001435057209 */ /* 0x000fe20007800000 */
[--C-:B------:R-:W-:Y:S01]  /*82a0*/  FFMA R67, R83, UR56, -R26.reuse ;  /* 0x0000003853437c23 */ /* 0x100fe2000800081a */
[----:B------:R-:W-:Y:S01]  /*82b0*/  @!P5 FMUL R21, R21, 0.5 ;  /* 0x3f0000001515d820 */ /* 0x000fe20000400000 */
[----:B------:R4:W5:Y:S01]  /*82c0*/  MUFU.EX2 R20, R39 ;  /* 0x0000002700147308 */ /* 0x0009620000000800 */
[----:B---3--:R-:W-:Y:S01]  /*82d0*/  @!P2 FMUL R15, R15, R15 ;  /* 0x0000000f0f0fa220 */ /* 0x008fe20000400000 */
[----:B------:R-:W-:Y:S01]  /*82e0*/  FSETP.GEU.AND P2, PT, R35, -126, PT ;  /* 0xc2fc00002300780b */ /* 0x000fe20003f4e000 */
[--C-:B-1----:R-:W-:Y:S01]  /*82f0*/  FFMA R38, R47, UR56, -R26.reuse ;  /* 0x000000382f267c23 */ /* 0x102fe2000800081a */
[----:B------:R-:W-:Y:S01]  /*8300*/  FMNMX R30, R56, R5, !PT ;  /* 0x00000005381e7209 */ /* 0x000fe20007800000 */
[--C-:B------:R-:W-:Y:S01]  /*8310*/  FFMA R47, R66, UR56, -R26.reuse ;  /* 0x00000038422f7c23 */ /* 0x100fe2000800081a */
[--C-:B------:R-:W-:Y:S01]  /*8320*/  FFMA R66, R78, UR56, -R26.reuse ;  /* 0x000000384e427c23 */ /* 0x100fe2000800081a */
[--C-:B------:R-:W-:Y:S01]  /*8330*/  FFMA R78, R86, UR56, -R26.reuse ;  /* 0x00000038564e7c23 */ /* 0x100fe2000800081a */
[----:B------:R-:W1:Y:S01]  /*8340*/  MUFU.EX2 R21, R21 ;  /* 0x0000001500157308 */ /* 0x000e620000000800 */
[----:B--2---:R-:W-:Y:S01]  /*8350*/  @!P3 FMUL R31, R31, R31 ;  /* 0x0000001f1f1fb220 */ /* 0x004fe20000400000 */
[----:B------:R-:W-:Y:S01]  /*8360*/  FSETP.GEU.AND P3, PT, R38, -126, PT ;  /* 0xc2fc00002600780b */ /* 0x000fe20003f6e000 */
[----:B------:R-:W-:Y:S01]  /*8370*/  @!P6 FMUL R34, R34, 0.5 ;  /* 0x3f0000002222e820 */ /* 0x000fe20000400000 */
[----:B------:R-:W-:Y:S01]  /*8380*/  FMNMX R5, R57, R30, !PT ;  /* 0x0000001e39057209 */ /* 0x000fe20007800000 */
[--C-:B----4-:R-:W-:Y:S01]  /*8390*/  FFMA R39, R54, UR56, -R26.reuse ;  /* 0x0000003836277c23 */ /* 0x110fe2000800081a */
[--C-:B------:R-:W-:Y:S01]  /*83a0*/  FFMA R54, R70, UR56, -R26.reuse ;  /* 0x0000003846367c23 */ /* 0x100fe2000800081a */
[----:B------:R-:W-:Y:S01]  /*83b0*/  @!P2 FMUL R35, R35, 0.5 ;  /* 0x3f0000002323a820 */ /* 0x000fe20000400000 */
[----:B------:R-:W-:Y:S01]  /*83c0*/  FMNMX R30, R60, R5, !PT ;  /* 0x000000053c1e7209 */ /* 0x000fe20007800000 */
[----:B-----5:R-:W-:Y:S01]  /*83d0*/  @!P4 FMUL R20, R20, R20 ;  /* 0x000000141414c220 */ /* 0x020fe20000400000 */
[----:B------:R-:W-:Y:S01]  /*83e0*/  FSETP.GEU.AND P4, PT, R23, -126, PT ;  /* 0xc2fc00001700780b */ /* 0x000fe20003f8e000 */
[----:B------:R-:W2:Y:S01]  /*83f0*/  MUFU.EX2 R34, R34 ;  /* 0x0000002200227308 */ /* 0x000ea20000000800 */
[----:B------:R-:W-:Y:S01]  /*8400*/  FMNMX R5, R61, R30, !PT ;  /* 0x0000001e3d057209 */ /* 0x000fe20007800000 */
[--C-:B------:R-:W-:Y:S01]  /*8410*/  FFMA R70, R74, UR56, -R26.reuse ;  /* 0x000000384a467c23 */ /* 0x100fe2000800081a */
[----:B------:R-:W-:Y:S01]  /*8420*/  FFMA R74, R82, UR56, -R26 ;  /* 0x00000038524a7c23 */ /* 0x000fe2000800081a */
[----:B------:R-:W-:Y:S01]  /*8430*/  @!P3 FMUL R38, R38, 0.5 ;  /* 0x3f0000002626b820 */ /* 0x000fe20000400000 */
[----:B------:R-:W-:Y:S01]  /*8440*/  FMNMX R30, R64, R5, !PT ;  /* 0x00000005401e7209 */ /* 0x000fe20007800000 */
[----:B-1----:R-:W-:Y:S01]  /*8450*/  @!P5 FMUL R21, R21, R21 ;  /* 0x000000151515d220 */ /* 0x002fe20000400000 */
[----:B------:R-:W-:Y:S01]  /*8460*/  FSETP.GEU.AND P5, PT, R42, -126, PT ;  /* 0xc2fc00002a00780b */ /* 0x000fe20003fae000 */
[----:B------:R-:W1:Y:S01]  /*8470*/  MUFU.EX2 R35, R35 ;  /* 0x0000002300237308 */ /* 0x000e620000000800 */
[----:B------:R-:W-:-:S03]  /*8480*/  FMNMX R5, R65, R30, !PT ;  /* 0x0000001e41057209 */ /* 0x000fc60007800000 */
[----:B------:R-:W-:Y:S01]  /*8490*/  @!P4 FMUL R23, R23, 0.5 ;  /* 0x3f0000001717c820 */ /* 0x000fe20000400000 */
[----:B------:R-:W-:-:S03]  /*84a0*/  FMNMX R30, R68, R5, !PT ;  /* 0x00000005441e7209 */ /* 0x000fc60007800000 */
[----:B------:R-:W3:Y:S01]  /*84b0*/  MUFU.EX2 R38, R38 ;  /* 0x0000002600267308 */ /* 0x000ee20000000800 */
[----:B--2---:R-:W-:Y:S01]  /*84c0*/  @!P6 FMUL R34, R34, R34 ;  /* 0x000000222222e220 */ /* 0x004fe20000400000 */
[----:B------:R-:W-:Y:S02]  /*84d0*/  FSETP.GEU.AND P6, PT, R39, -126, PT ;  /* 0xc2fc00002700780b */ /* 0x000fe40003fce000 */
[----:B------:R-:W-:Y:S01]  /*84e0*/  @!P5 FMUL R42, R42, 0.5 ;  /* 0x3f0000002a2ad820 */ /* 0x000fe20000400000 */
[----:B------:R-:W-:-:S03]  /*84f0*/  FMNMX R5, R69, R30, !PT ;  /* 0x0000001e45057209 */ /* 0x000fc60007800000 */
[----:B------:R-:W2:Y:S01]  /*8500*/  MUFU.EX2 R23, R23 ;  /* 0x0000001700177308 */ /* 0x000ea20000000800 */
[----:B-1----:R-:W-:Y:S01]  /*8510*/  @!P2 FMUL R35, R35, R35 ;  /* 0x000000232323a220 */ /* 0x002fe20000400000 */
[----:B------:R-:W-:Y:S02]  /*8520*/  FSETP.GEU.AND P2, PT, R46, -126, PT ;  /* 0xc2fc00002e00780b */ /* 0x000fe40003f4e000 */
[----:B------:R-:W-:-:S03]  /*8530*/  FMNMX R30, R72, R5, !PT ;  /* 0x00000005481e7209 */ /* 0x000fc60007800000 */
[----:B------:R-:W-:Y:S01]  /*8540*/  @!P6 FMUL R39, R39, 0.5 ;  /* 0x3f0000002727e820 */ /* 0x000fe20000400000 */
[----:B------:R-:W1:Y:S01]  /*8550*/  MUFU.EX2 R42, R42 ;  /* 0x0000002a002a7308 */ /* 0x000e620000000800 */
[----:B---3--:R-:W-:Y:S01]  /*8560*/  @!P3 FMUL R38, R38, R38 ;  /* 0x000000262626b220 */ /* 0x008fe20000400000 */
[----:B------:R-:W-:Y:S02]  /*8570*/  FSETP.GEU.AND P3, PT, R43, -126, PT ;  /* 0xc2fc00002b00780b */ /* 0x000fe40003f6e000 */
[----:B------:R-:W-:-:S03]  /*8580*/  FMNMX R5, R73, R30, !PT ;  /* 0x0000001e49057209 */ /* 0x000fc60007800000 */
[----:B------:R-:W-:Y:S01]  /*8590*/  @!P2 FMUL R46, R46, 0.5 ;  /* 0x3f0000002e2ea820 */ /* 0x000fe20000400000 */
[----:B------:R-:W3:Y:S01]  /*85a0*/  MUFU.EX2 R39, R39 ;  /* 0x0000002700277308 */ /* 0x000ee20000000800 */
[----:B--2---:R-:W-:Y:S01]  /*85b0*/  @!P4 FMUL R23, R23, R23 ;  /* 0x000000171717c220 */ /* 0x004fe20000400000 */
[----:B------:R-:W-:Y:S02]  /*85c0*/  FSETP.GEU.AND P4, PT, R50, -126, PT ;  /* 0xc2fc00003200780b */ /* 0x000fe40003f8e000 */
[----:B------:R-:W-:-:S03]  /*85d0*/  FMNMX R30, R76, R5, !PT ;  /* 0x000000054c1e7209 */ /* 0x000fc60007800000 */
[----:B------:R-:W-:Y:S01]  /*85e0*/  @!P3 FMUL R43, R43, 0.5 ;  /* 0x3f0000002b2bb820 */ /* 0x000fe20000400000 */
[----:B------:R-:W2:Y:S01]  /*85f0*/  MUFU.EX2 R46, R46 ;  /* 0x0000002e002e7308 */ /* 0x000ea20000000800 */
[----:B-1----:R-:W-:Y:S01]  /*8600*/  @!P5 FMUL R42, R42, R42 ;  /* 0x0000002a2a2ad220 */ /* 0x002fe20000400000 */
[----:B------:R-:W-:Y:S02]  /*8610*/  FSETP.GEU.AND P5, PT, R58, -126, PT ;  /* 0xc2fc00003a00780b */ /* 0x000fe40003fae000 */
[----:B------:R-:W-:-:S03]  /*8620*/  FMNMX R5, R77, R30, !PT ;  /* 0x0000001e4d057209 */ /* 0x000fc60007800000 */
[----:B------:R-:W-:Y:S01]  /*8630*/  @!P4 FMUL R50, R50, 0.5 ;  /* 0x3f0000003232c820 */ /* 0x000fe20000400000 */
[----:B------:R-:W1:Y:S01]  /*8640*/  MUFU.EX2 R43, R43 ;  /* 0x0000002b002b7308 */ /* 0x000e620000000800 */
[----:B---3--:R-:W-:Y:S01]  /*8650*/  @!P6 FMUL R39, R39, R39 ;  /* 0x000000272727e220 */ /* 0x008fe20000400000 */
[----:B------:R-:W-:Y:S02]  /*8660*/  FMNMX R30, R80, R5, !PT ;  /* 0x00000005501e7209 */ /* 0x000fe40007800000 */
[----:B------:R-:W-:Y:S02]  /*8670*/  FSETP.GEU.AND P6, PT, R51, -126, PT ;  /* 0xc2fc00003300780b */ /* 0x000fe40003fce000 */
[----:B------:R-:W-:Y:S01]  /*8680*/  FMNMX R5, R81, R30, !PT ;  /* 0x0000001e51057209 */ /* 0x000fe20007800000 */
[----:B------:R-:W-:Y:S01]  /*8690*/  @!P5 FMUL R58, R58, 0.5 ;  /* 0x3f0000003a3ad820 */ /* 0x000fe20000400000 */
[----:B------:R-:W3:Y:S01]  /*86a0*/  MUFU.EX2 R50, R50 ;  /* 0x0000003200327308 */ /* 0x000ee20000000800 */
[----:B--2---:R-:W-:Y:S01]  /*86b0*/  @!P2 FMUL R46, R46, R46 ;  /* 0x0000002e2e2ea220 */ /* 0x004fe20000400000 */
[----:B------:R-:W-:-:S02]  /*86c0*/  FSETP.GEU.AND P2, PT, R47, -126, PT ;  /* 0xc2fc00002f00780b */ /* 0x000fc40003f4e000 */
[----:B------:R-:W-:-:S04]  /*86d0*/  FMNMX R30, R84, R5, !PT ;  /* 0x00000005541e7209 */ /* 0x000fc80007800000 */
[----:B------:R-:W2:Y:S01]  /*86e0*/  MUFU.EX2 R58, R58 ;  /* 0x0000003a003a7308 */ /* 0x000ea20000000800 */
[----:B-1----:R-:W-:Y:S01]  /*86f0*/  @!P3 FMUL R43, R43, R43 ;  /* 0x0000002b2b2bb220 */ /* 0x002fe20000400000 */
[----:B------:R-:W-:Y:S01]  /*8700*/  FSETP.GEU.AND P3, PT, R62, -126, PT ;  /* 0xc2fc00003e00780b */ /* 0x000fe20003f6e000 */
[----:B------:R-:W-:Y:S01]  /*8710*/  @!P6 FMUL R51, R51, 0.5 ;  /* 0x3f0000003333e820 */ /* 0x000fe20000400000 */
[----:B------:R-:W-:-:S03]  /*8720*/  FMNMX R30, R85, R30, !PT ;  /* 0x0000001e551e7209 */ /* 0x000fc60007800000 */
[----:B------:R-:W-:Y:S02]  /*8730*/  @!P2 FMUL R47, R47, 0.5 ;  /* 0x3f0000002f2fa820 */ /* 0x000fe40000400000 */
[----:B------:R-:W1:Y:S01]  /*8740*/  SHFL.BFLY PT, R5, R30, 0x1, 0x1f ;  /* 0x0c201f001e057f89 */ /* 0x000e6200000e0000 */
[----:B---3--:R-:W-:Y:S01]  /*8750*/  @!P4 FMUL R50, R50, R50 ;  /* 0x000000323232c220 */ /* 0x008fe20000400000 */
[----:B------:R-:W-:Y:S01]  /*8760*/  FSETP.GEU.AND P4, PT, R54, -126, PT ;  /* 0xc2fc00003600780b */ /* 0x000fe20003f8e000 */
[----:B------:R-:W3:Y:S03]  /*8770*/  MUFU.EX2 R51, R51 ;  /* 0x0000003300337308 */ /* 0x000ee60000000800 */
[----:B------:R-:W-:Y:S01]  /*8780*/  @!P3 FMUL R62, R62, 0.5 ;  /* 0x3f0000003e3eb820 */ /* 0x000fe20000400000 */
[----:B--2---:R-:W-:Y:S01]  /*8790*/  @!P5 FMUL R58, R58, R58 ;  /* 0x0000003a3a3ad220 */ /* 0x004fe20000400000 */
[----:B------:R-:W-:-:S03]  /*87a0*/  FSETP.GEU.AND P5, PT, R55, -126, PT ;  /* 0xc2fc00003700780b */ /* 0x000fc60003fae000 */
[----:B------:R-:W2:Y:S04]  /*87b0*/  MUFU.EX2 R47, R47 ;  /* 0x0000002f002f7308 */ /* 0x000ea80000000800 */
[----:B------:R-:W-:-:S04]  /*87c0*/  @!P4 FMUL R54, R54, 0.5 ;  /* 0x3f0000003636c820 */ /* 0x000fc80000400000 */
[----:B------:R-:W4:Y:S01]  /*87d0*/  MUFU.EX2 R62, R62 ;  /* 0x0000003e003e7308 */ /* 0x000f220000000800 */
[----:B---3--:R-:W-:Y:S01]  /*87e0*/  @!P6 FMUL R51, R51, R51 ;  /* 0x000000333333e220 */ /* 0x008fe20000400000 */
[----:B------:R-:W-:Y:S01]  /*87f0*/  FSETP.GEU.AND P6, PT, R70, -126, PT ;  /* 0xc2fc00004600780b */ /* 0x000fe20003fce000 */
[----:B------:R-:W-:Y:S01]  /*8800*/  @!P5 FMUL R55, R55, 0.5 ;  /* 0x3f0000003737d820 */ /* 0x000fe20000400000 */
[----:B-1----:R-:W-:-:S04]  /*8810*/  FMNMX R5, R30, R5, !PT ;  /* 0x000000051e057209 */ /* 0x002fc80007800000 */
[----:B------:R-:W1:Y:S01]  /*8820*/  MUFU.EX2 R54, R54 ;  /* 0x0000003600367308 */ /* 0x000e620000000800 */
[----:B--2---:R-:W-:Y:S01]  /*8830*/  @!P2 FMUL R47, R47, R47 ;  /* 0x0000002f2f2fa220 */ /* 0x004fe20000400000 */
[----:B------:R-:W-:Y:S01]  /*8840*/  FSETP.GEU.AND P2, PT, R59, -126, PT ;  /* 0xc2fc00003b00780b */ /* 0x000fe20003f4e000 */
[----:B------:R-:W2:Y:S04]  /*8850*/  SHFL.BFLY PT, R30, R5, 0x2, 0x1f ;  /* 0x0c401f00051e7f89 */ /* 0x000ea800000e0000 */
[----:B------:R-:W-:Y:S01]  /*8860*/  @!P6 FMUL R70, R70, 0.5 ;  /* 0x3f0000004646e820 */ /* 0x000fe20000400000 */
[----:B------:R-:W3:Y:S01]  /*8870*/  MUFU.EX2 R55, R55 ;  /* 0x0000003700377308 */ /* 0x000ee20000000800 */
[----:B----4-:R-:W-:Y:S01]  /*8880*/  @!P3 FMUL R62, R62, R62 ;  /* 0x0000003e3e3eb220 */ /* 0x010fe20000400000 */
[----:B------:R-:W-:-:S05]  /*8890*/  FSETP.GEU.AND P3, PT, R66, -126, PT ;  /* 0xc2fc00004200780b */ /* 0x000fca0003f6e000 */
[----:B------:R-:W-:Y:S01]  /*88a0*/  @!P2 FMUL R59, R59, 0.5 ;  /* 0x3f0000003b3ba820 */ /* 0x000fe20000400000 */
[----:B------:R-:W4:Y:S01]  /*88b0*/  MUFU.EX2 R70, R70 ;  /* 0x0000004600467308 */ /* 0x000f220000000800 */
[----:B-1----:R-:W-:Y:S01]  /*88c0*/  @!P4 FMUL R54, R54, R54 ;  /* 0x000000363636c220 */ /* 0x002fe20000400000 */
[----:B------:R-:W-:-:S05]  /*88d0*/  FSETP.GEU.AND P4, PT, R63, -126, PT ;  /* 0xc2fc00003f00780b */ /* 0x000fca0003f8e000 */
[----:B------:R-:W-:Y:S01]  /*88e0*/  @!P3 FMUL R66, R66, 0.5 ;  /* 0x3f0000004242b820 */ /* 0x000fe20000400000 */
[----:B------:R-:W1:Y:S01]  /*88f0*/  MUFU.EX2 R59, R59 ;  /* 0x0000003b003b7308 */ /* 0x000e620000000800 */
[----:B---3--:R-:W-:Y:S01]  /*8900*/  @!P5 FMUL R55, R55, R55 ;  /* 0x000000373737d220 */ /* 0x008fe20000400000 */
[----:B------:R-:W-:Y:S02]  /*8910*/  FSETP.GEU.AND P5, PT, R74, -126, PT ;  /* 0xc2fc00004a00780b */ /* 0x000fe40003fae000 */
[----:B--2---:R-:W-:-:S03]  /*8920*/  FMNMX R5, R5, R30, !PT ;  /* 0x0000001e05057209 */ /* 0x004fc60007800000 */
[----:B------:R-:W-:Y:S01]  /*8930*/  @!P4 FMUL R63, R63, 0.5 ;  /* 0x3f0000003f3fc820 */ /* 0x000fe20000400000 */
[----:B------:R-:W2:Y:S01]  /*8940*/  MUFU.EX2 R66, R66 ;  /* 0x0000004200427308 */ /* 0x000ea20000000800 */
[----:B----4-:R-:W-:Y:S01]  /*8950*/  @!P6 FMUL R70, R70, R70 ;  /* 0x000000464646e220 */ /* 0x010fe20000400000 */
[----:B------:R-:W-:-:S04]  /*8960*/  FSETP.NEU.AND P6, PT, R5, -INF , PT ;  /* 0xff8000000500780b */ /* 0x000fc80003fcd000 */
[----:B------:R-:W-:Y:S01]  /*8970*/  FSEL R82, R5, RZ, P6 ;  /* 0x000000ff05527208 */ /* 0x000fe20003000000 */
[----:B------:R-:W-:Y:S01]  /*8980*/  @!P5 FMUL R74, R74, 0.5 ;  /* 0x3f0000004a4ad820 */ /* 0x000fe20000400000 */
[----:B------:R-:W3:Y:S01]  /*8990*/  MUFU.EX2 R63, R63 ;  /* 0x0000003f003f7308 */ /* 0x000ee20000000800 */
[----:B-1----:R-:W-:Y:S01]  /*89a0*/  @!P2 FMUL R59, R59, R59 ;  /* 0x0000003b3b3ba220 */ /* 0x002fe20000400000 */
[----:B------:R-:W-:Y:S01]  /*89b0*/  FSETP.GEU.AND P2, PT, R67, -126, PT ;  /* 0xc2fc00004300780b */ /* 0x000fe20003f4e000 */
[----:B------:R-:W-:Y:S01]  /*89c0*/  FMUL R83, R82, UR56 ;  /* 0x0000003852537c20 */ /* 0x000fe20008400000 */
[----:B------:R-:W-:Y:S01]  /*89d0*/  FSETP.GEU.AND P6, PT, R78, -126, PT ;  /* 0xc2fc00004e00780b */ /* 0x000fe20003fce000 */
[----:B------:R-:W-:Y:S02]  /*89e0*/  FADD R82, -R82, R9 ;  /* 0x0000000952527221 */ /* 0x000fe40000000100 */
[--C-:B------:R-:W-:Y:S01]  /*89f0*/  FFMA R24, R24, UR56, -R83.reuse ;  /* 0x0000003818187c23 */ /* 0x100fe20008000853 */
[----:B------:R-:W1:Y:S01]  /*8a00*/  MUFU.EX2 R74, R74 ;  /* 0x0000004a004a7308 */ /* 0x000e620000000800 */
[----:B--2---:R-:W-:Y:S01]  /*8a10*/  @!P3 FMUL R66, R66, R66 ;  /* 0x000000424242b220 */ /* 0x004fe20000400000 */
[----:B------:R-:W-:Y:S01]  /*8a20*/  FSETP.GEU.AND P3, PT, R71, -126, PT ;  /* 0xc2fc00004700780b */ /* 0x000fe20003f6e000 */
[--C-:B------:R-:W-:Y:S01]  /*8a30*/  FFMA R25, R25, UR56, -R83.reuse ;  /* 0x0000003819197c23 */ /* 0x100fe20008000853 */
[--C-:B------:R-:W-:Y:S01]  /*8a40*/  FFMA R26, R28, UR56, -R83.reuse ;  /* 0x000000381c1a7c23 */ /* 0x100fe20008000853 */
[--C-:B------:R-:W-:Y:S01]  /*8a50*/  FFMA R28, R32, UR56, -R83.reuse ;  /* 0x00000038201c7c23 */ /* 0x100fe20008000853 */
[--C-:B------:R-:W-:Y:S01]  /*8a60*/  FFMA R29, R29, UR56, -R83.reuse ;  /* 0x000000381d1d7c23 */ /* 0x100fe20008000853 */
[----:B------:R-:W-:Y:S01]  /*8a70*/  @!P2 FMUL R67, R67, 0.5 ;  /* 0x3f0000004343a820 */ /* 0x000fe20000400000 */
[--C-:B------:R-:W-:Y:S01]  /*8a80*/  FFMA R32, R33, UR56, -R83.reuse ;  /* 0x0000003821207c23 */ /* 0x100fe20008000853 */
[----:B---3--:R-:W-:Y:S01]  /*8a90*/  @!P4 FMUL R63, R63, R63 ;  /* 0x0000003f3f3fc220 */ /* 0x008fe20000400000 */
[----:B------:R-:W-:Y:S01]  /*8aa0*/  FSETP.GEU.AND P4, PT, R24, -126, PT ;  /* 0xc2fc00001800780b */ /* 0x000fe20003f8e000 */
[----:B------:R-:W-:Y:S01]  /*8ab0*/  @!P6 FMUL R78, R78, 0.5 ;  /* 0x3f0000004e4ee820 */ /* 0x000fe20000400000 */
[--C-:B------:R-:W-:Y:S01]  /*8ac0*/  FFMA R30, R36, UR56, -R83.reuse ;  /* 0x00000038241e7c23 */ /* 0x100fe20008000853 */
[----:B------:R-:W2:Y:S01]  /*8ad0*/  MUFU.EX2 R67, R67 ;  /* 0x0000004300437308 */ /* 0x000ea20000000800 */
[--C-:B------:R-:W-:Y:S01]  /*8ae0*/  FFMA R40, R40, UR56, -R83.reuse ;  /* 0x0000003828287c23 */ /* 0x100fe20008000853 */
[----:B------:R-:W-:Y:S01]  /*8af0*/  @!P3 FMUL R71, R71, 0.5 ;  /* 0x3f0000004747b820 */ /* 0x000fe20000400000 */
[--C-:B------:R-:W-:Y:S01]  /*8b00*/  FFMA R36, R44, UR56, -R83.reuse ;  /* 0x000000382c247c23 */ /* 0x100fe20008000853 */
[----:B-1----:R-:W-:Y:S01]  /*8b10*/  @!P5 FMUL R74, R74, R74 ;  /* 0x0000004a4a4ad220 */ /* 0x002fe20000400000 */
[----:B------:R-:W-:Y:S01]  /*8b20*/  FSETP.GEU.AND P5, PT, R25, -126, PT ;  /* 0xc2fc00001900780b */ /* 0x000fe20003fae000 */
[--C-:B------:R-:W-:Y:S01]  /*8b30*/  FFMA R44, R45, UR56, -R83.reuse ;  /* 0x000000382d2c7c23 */ /* 0x100fe20008000853 */
[--C-:B------:R-:W-:Y:S01]  /*8b40*/  FFMA R48, R48, UR56, -R83.reuse ;  /* 0x0000003830307c23 */ /* 0x100fe20008000853 */
[----:B------:R-:W1:Y:S01]  /*8b50*/  MUFU.EX2 R71, R71 ;  /* 0x0000004700477308 */ /* 0x000e620000000800 */
        /* <DEDUP_REMOVED lines=8> */
[----:B--2---:R-:W-:Y:S01]  /*8be0*/  @!P2 FMUL R67, R67, R67 ;  /* 0x000000434343a220 */ /* 0x004fe20000400000 */
[----:B------:R-:W-:Y:S01]  /*8bf0*/  FSETP.GEU.AND P2, PT, R26, -126, PT ;  /* 0xc2fc00001a00780b */ /* 0x000fe20003f4e000 */
[----:B------:R-:W-:Y:S01]  /*8c00*/  @!P5 FMUL R25, R25, 0.5 ;  /* 0x3f0000001919d820 */ /* 0x000fe20000400000 */
[--C-:B------:R-:W-:Y:S01]  /*8c10*/  FFMA R76, R76, UR56, -R83.reuse ;  /* 0x000000384c4c7c23 */ /* 0x100fe20008000853 */
[--C-:B------:R-:W-:Y:S01]  /*8c20*/  FFMA R80, R80, UR56, -R83.reuse ;  /* 0x0000003850507c23 */ /* 0x100fe20008000853 */
[--C-:B------:R-:W-:Y:S01]  /*8c30*/  FFMA R81, R81, UR56, -R83.reuse ;  /* 0x0000003851517c23 */ /* 0x100fe20008000853 */
[--C-:B------:R-:W-:Y:S01]  /*8c40*/  FFMA R77, R77, UR56, -R83.reuse ;  /* 0x000000384d4d7c23 */ /* 0x100fe20008000853 */
[----:B------:R-:W2:Y:S01]  /*8c50*/  MUFU.EX2 R24, R24 ;  /* 0x0000001800187308 */ /* 0x000ea20000000800 */
[----:B-1----:R-:W-:Y:S01]  /*8c60*/  @!P3 FMUL R71, R71, R71 ;  /* 0x000000474747b220 */ /* 0x002fe20000400000 */
[----:B------:R-:W-:Y:S01]  /*8c70*/  FSETP.GEU.AND P3, PT, R28, -126, PT ;  /* 0xc2fc00001c00780b */ /* 0x000fe20003f6e000 */
[----:B------:R-:W-:Y:S01]  /*8c80*/  FFMA R84, R84, UR56, -R83 ;  /* 0x0000003854547c23 */ /* 0x000fe20008000853 */
[----:B------:R-:W-:Y:S01]  /*8c90*/  FADD R87, R42, R67 ;  /* 0x000000432a577221 */ /* 0x000fe20000000000 */
[----:B------:R-:W-:-:S02]  /*8ca0*/  FMUL R82, R82, UR56 ;  /* 0x0000003852527c20 */ /* 0x000fc40008400000 */
[----:B------:R-:W-:Y:S01]  /*8cb0*/  @!P2 FMUL R26, R26, 0.5 ;  /* 0x3f0000001a1aa820 */ /* 0x000fe20000400000 */
[----:B------:R1:W4:Y:S01]  /*8cc0*/  MUFU.EX2 R75, R25 ;  /* 0x00000019004b7308 */ /* 0x0003220000000800 */
[----:B---3--:R-:W-:Y:S01]  /*8cd0*/  @!P6 FMUL R78, R78, R78 ;  /* 0x0000004e4e4ee220 */ /* 0x008fe20000400000 */
[----:B------:R-:W-:-:S05]  /*8ce0*/  FSETP.GEU.AND P6, PT, R29, -126, PT ;  /* 0xc2fc00001d00780b */ /* 0x000fca0003fce000 */
[----:B------:R-:W-:Y:S01]  /*8cf0*/  @!P3 FMUL R28, R28, 0.5 ;  /* 0x3f0000001c1cb820 */ /* 0x000fe20000400000 */
[----:B------:R-:W3:Y:S01]  /*8d00*/  MUFU.EX2 R26, R26 ;  /* 0x0000001a001a7308 */ /* 0x000ee20000000800 */
[----:B-1----:R-:W-:Y:S01]  /*8d10*/  FFMA R25, R37, UR56, -R83 ;  /* 0x0000003825197c23 */ /* 0x002fe20008000853 */
[----:B--2---:R-:W-:Y:S01]  /*8d20*/  @!P4 FMUL R24, R24, R24 ;  /* 0x000000181818c220 */ /* 0x004fe20000400000 */
[----:B------:R-:W-:-:S04]  /*8d30*/  FSETP.GEU.AND P4, PT, R32, -126, PT ;  /* 0xc2fc00002000780b */ /* 0x000fc80003f8e000 */
[----:B------:R-:W-:Y:S01]  /*8d40*/  @!P6 FMUL R29, R29, 0.5 ;  /* 0x3f0000001d1de820 */ /* 0x000fe20000400000 */
[----:B------:R-:W1:Y:S01]  /*8d50*/  MUFU.EX2 R28, R28 ;  /* 0x0000001c001c7308 */ /* 0x000e620000000800 */
[----:B----4-:R-:W-:Y:S01]  /*8d60*/  @!P5 FMUL R75, R75, R75 ;  /* 0x0000004b4b4bd220 */ /* 0x010fe20000400000 */
[----:B------:R-:W-:-:S06]  /*8d70*/  FSETP.GEU.AND P5, PT, R30, -126, PT ;  /* 0xc2fc00001e00780b */ /* 0x000fcc0003fae000 */
[----:B------:R2:W4:Y:S01]  /*8d80*/  MUFU.EX2 R33, R29 ;  /* 0x0000001d00217308 */ /* 0x0005220000000800 */
[----:B---3--:R-:W-:Y:S01]  /*8d90*/  @!P2 FMUL R26, R26, R26 ;  /* 0x0000001a1a1aa220 */ /* 0x008fe20000400000 */
[----:B------:R-:W-:Y:S01]  /*8da0*/  FSETP.GEU.AND P2, PT, R25, -126, PT ;  /* 0xc2fc00001900780b */ /* 0x000fe20003f4e000 */
[----:B------:R-:W-:-:S04]  /*8db0*/  @!P4 FMUL R32, R32, 0.5 ;  /* 0x3f0000002020c820 */ /* 0x000fc80000400000 */
[----:B------:R-:W-:Y:S01]  /*8dc0*/  @!P5 FMUL R30, R30, 0.5 ;  /* 0x3f0000001e1ed820 */ /* 0x000fe20000400000 */
[----:B------:R-:W3:Y:S01]  /*8dd0*/  MUFU.EX2 R37, R32 ;  /* 0x0000002000257308 */ /* 0x000ee20000000800 */
[----:B--2---:R-:W-:Y:S01]  /*8de0*/  FFMA R29, R41, UR56, -R83 ;  /* 0x00000038291d7c23 */ /* 0x004fe20008000853 */
[----:B-1----:R-:W-:-:S04]  /*8df0*/  @!P3 FMUL R28, R28, R28 ;  /* 0x0000001c1c1cb220 */ /* 0x002fc80000400000 */
[----:B------:R-:W-:Y:S01]  /*8e00*/  FSETP.GEU.AND P3, PT, R29, -126, PT ;  /* 0xc2fc00001d00780b */ /* 0x000fe20003f6e000 */
        /* <DEDUP_REMOVED lines=9> */
[----:B------:R3:W5:Y:S01]  /*8ea0*/  MUFU.EX2 R45, R29 ;  /* 0x0000001d002d7308 */ /* 0x0007620000000800 */
[----:B-1----:R-:W-:Y:S01]  /*8eb0*/  @!P5 FMUL R30, R30, R30 ;  /* 0x0000001e1e1ed220 */ /* 0x002fe20000400000 */
[----:B------:R-:W-:Y:S01]  /*8ec0*/  FSETP.GEU.AND P5, PT, R44, -126, PT ;  /* 0xc2fc00002c00780b */ /* 0x000fe20003fae000 */
[----:B--2---:R-:W-:-:S04]  /*8ed0*/  FFMA R25, R49, UR56, -R83 ;  /* 0x0000003831197c23 */ /* 0x004fc80008000853 */
[----:B------:R-:W-:Y:S01]  /*8ee0*/  @!P4 FMUL R36, R36, 0.5 ;  /* 0x3f0000002424c820 */ /* 0x000fe20000400000 */
[----:B------:R-:W1:Y:S01]  /*8ef0*/  MUFU.EX2 R32, R40 ;  /* 0x0000002800207308 */ /* 0x000e620000000800 */
[----:B----4-:R-:W-:Y:S01]  /*8f00*/  @!P2 FMUL R41, R41, R41 ;  /* 0x000000292929a220 */ /* 0x010fe20000400000 */
[----:B------:R-:W-:Y:S01]  /*8f10*/  FSETP.GEU.AND P2, PT, R48, -126, PT ;  /* 0xc2fc00003000780b */ /* 0x000fe20003f4e000 */
[----:B---3--:R-:W-:-:S04]  /*8f20*/  FFMA R29, R53, UR56, -R83 ;  /* 0x00000038351d7c23 */ /* 0x008fc80008000853 */
[----:B------:R-:W-:Y:S01]  /*8f30*/  @!P5 FMUL R44, R44, 0.5 ;  /* 0x3f0000002c2cd820 */ /* 0x000fe20000400000 */
[----:B------:R-:W2:Y:S01]  /*8f40*/  MUFU.EX2 R36, R36 ;  /* 0x0000002400247308 */ /* 0x000ea20000000800 */
[----:B-----5:R-:W-:Y:S01]  /*8f50*/  @!P3 FMUL R45, R45, R45 ;  /* 0x0000002d2d2db220 */ /* 0x020fe20000400000 */
[----:B------:R-:W-:-:S05]  /*8f60*/  FSETP.GEU.AND P3, PT, R52, -126, PT ;  /* 0xc2fc00003400780b */ /* 0x000fca0003f6e000 */
        /* <DEDUP_REMOVED lines=9> */
[----:B------:R2:W5:Y:S01]  /*9000*/  MUFU.EX2 R44, R52 ;  /* 0x00000034002c7308 */ /* 0x0005620000000800 */
[----:B-1----:R-:W-:Y:S01]  /*9010*/  FFMA R48, R57, UR56, -R83 ;  /* 0x0000003839307c23 */ /* 0x002fe20008000853 */
[----:B---3--:R-:W-:Y:S01]  /*9020*/  @!P5 FMUL R49, R49, R49 ;  /* 0x000000313131d220 */ /* 0x008fe20000400000 */
[----:B------:R-:W-:-:S04]  /*9030*/  FSETP.GEU.AND P5, PT, R56, -126, PT ;  /* 0xc2fc00003800780b */ /* 0x000fc80003fae000 */
[----:B------:R-:W-:Y:S01]  /*9040*/  @!P4 FMUL R29, R29, 0.5 ;  /* 0x3f0000001d1dc820 */ /* 0x000fe20000400000 */
[----:B------:R1:W3:Y:S01]  /*9050*/  MUFU.EX2 R53, R25 ;  /* 0x0000001900357308 */ /* 0x0002e20000000800 */
[----:B----4-:R-:W-:Y:S01]  /*9060*/  @!P2 FMUL R40, R40, R40 ;  /* 0x000000282828a220 */ /* 0x010fe20000400000 */
[----:B------:R-:W-:Y:S01]  /*9070*/  FSETP.GEU.AND P2, PT, R48, -126, PT ;  /* 0xc2fc00003000780b */ /* 0x000fe20003f4e000 */
[----:B--2---:R-:W-:-:S05]  /*9080*/  FFMA R52, R61, UR56, -R83 ;  /* 0x000000383d347c23 */ /* 0x004fca0008000853 */
[----:B------:R-:W-:Y:S01]  /*9090*/  @!P5 FMUL R56, R56, 0.5 ;  /* 0x3f0000003838d820 */ /* 0x000fe20000400000 */
[----:B------:R2:W4:Y:S01]  /*90a0*/  MUFU.EX2 R57, R29 ;  /* 0x0000001d00397308 */ /* 0x0005220000000800 */
[----:B-----5:R-:W-:Y:S01]  /*90b0*/  @!P3 FMUL R44, R44, R44 ;  /* 0x0000002c2c2cb220 */ /* 0x020fe20000400000 */
[----:B------:R-:W-:Y:S01]  /*90c0*/  FSETP.GEU.AND P3, PT, R52, -126, PT ;  /* 0xc2fc00003400780b */ /* 0x000fe20003f6e000 */
[----:B-1----:R-:W-:-:S03]  /*90d0*/  FFMA R25, R69, UR56, -R83 ;  /* 0x0000003845197c23 */ /* 0x002fc60008000853 */
[----:B------:R-:W-:Y:S02]  /*90e0*/  @!P2 FMUL R48, R48, 0.5 ;  /* 0x3f0000003030a820 */ /* 0x000fe40000400000 */
[----:B------:R1:W5:Y:S01]  /*90f0*/  MUFU.EX2 R79, R56 ;  /* 0x00000038004f7308 */ /* 0x0003620000000800 */
[----:B---3--:R-:W-:Y:S01]  /*9100*/  @!P6 FMUL R53, R53, R53 ;  /* 0x000000353535e220 */ /* 0x008fe20000400000 */
[----:B------:R-:W-:Y:S01]  /*9110*/  FSETP.GEU.AND P6, PT, R60, -126, PT ;  /* 0xc2fc00003c00780b */ /* 0x000fe20003fce000 */
[----:B--2---:R-:W-:-:S04]  /*9120*/  FFMA R29, R73, UR56, -R83 ;  /* 0x00000038491d7c23 */ /* 0x004fc80008000853 */
[----:B------:R-:W-:Y:S01]  /*9130*/  @!P3 FMUL R52, R52, 0.5 ;  /* 0x3f0000003434b820 */ /* 0x000fe20000400000 */
[----:B------:R-:W2:Y:S01]  /*9140*/  MUFU.EX2 R48, R48 ;  /* 0x0000003000307308 */ /* 0x000ea20000000800 */
[--C-:B-1----:R-:W-:Y:S01]  /*9150*/  FFMA R56, R65, UR56, -R83.reuse ;  /* 0x0000003841387c23 */ /* 0x102fe20008000853 */
[----:B----4-:R-:W-:Y:S01]  /*9160*/  @!P4 FMUL R57, R57, R57 ;  /* 0x000000393939c220 */ /* 0x010fe20000400000 */
[----:B------:R-:W-:Y:S01]  /*9170*/  FSETP.GEU.AND P4, PT, R64, -126, PT ;  /* 0xc2fc00004000780b */ /* 0x000fe20003f8e000 */
[----:B------:R-:W-:Y:S01]  /*9180*/  FFMA R83, R85, UR56, -R83 ;  /* 0x0000003855537c23 */ /* 0x000fe20008000853 */
[----:B------:R-:W-:Y:S02]  /*9190*/  FADD R85, R34, R59 ;  /* 0x0000003b22557221 */ /* 0x000fe40000000000 */
[----:B------:R-:W-:Y:S01]  /*91a0*/  @!P6 FMUL R60, R60, 0.5 ;  /* 0x3f0000003c3ce820 */ /* 0x000fe20000400000 */
[----:B------:R-:W1:Y:S01]  /*91b0*/  MUFU.EX2 R52, R52 ;  /* 0x0000003400347308 */ /* 0x000e620000000800 */
[----:B-----5:R-:W-:Y:S01]  /*91c0*/  @!P5 FMUL R79, R79, R79 ;  /* 0x0000004f4f4fd220 */ /* 0x020fe20000400000 */
[----:B------:R-:W-:-:S06]  /*91d0*/  FSETP.GEU.AND P5, PT, R56, -126, PT ;  /* 0xc2fc00003800780b */ /* 0x000fcc0003fae000 */
[----:B------:R-:W3:Y:S01]  /*91e0*/  MUFU.EX2 R61, R60 ;  /* 0x0000003c003d7308 */ /* 0x000ee20000000800 */
[----:B--2---:R-:W-:Y:S01]  /*91f0*/  @!P2 FMUL R48, R48, R48 ;  /* 0x000000303030a220 */ /* 0x004fe20000400000 */
[----:B------:R-:W-:Y:S01]  /*9200*/  FSETP.GEU.AND P2, PT, R68, -126, PT ;  /* 0xc2fc00004400780b */ /* 0x000fe20003f4e000 */
[----:B------:R-:W-:-:S04]  /*9210*/  @!P4 FMUL R64, R64, 0.5 ;  /* 0x3f0000004040c820 */ /* 0x000fc80000400000 */
[----:B------:R-:W-:Y:S01]  /*9220*/  @!P5 FMUL R56, R56, 0.5 ;  /* 0x3f0000003838d820 */ /* 0x000fe20000400000 */
[----:B------:R-:W2:Y:S01]  /*9230*/  MUFU.EX2 R65, R64 ;  /* 0x0000004000417308 */ /* 0x000ea20000000800 */
[----:B-1----:R-:W-:Y:S01]  /*9240*/  @!P3 FMUL R52, R52, R52 ;  /* 0x000000343434b220 */ /* 0x002fe20000400000 */
[----:B------:R-:W-:-:S05]  /*9250*/  FSETP.GEU.AND P3, PT, R72, -126, PT ;  /* 0xc2fc00004800780b */ /* 0x000fca0003f6e000 */
[----:B------:R-:W-:Y:S01]  /*9260*/  @!P2 FMUL R68, R68, 0.5 ;  /* 0x3f0000004444a820 */ /* 0x000fe20000400000 */
[----:B------:R-:W1:Y:S01]  /*9270*/  MUFU.EX2 R56, R56 ;  /* 0x0000003800387308 */ /* 0x000e620000000800 */
[----:B---3--:R-:W-:Y:S01]  /*9280*/  @!P6 FMUL R61, R61, R61 ;  /* 0x0000003d3d3de220 */ /* 0x008fe20000400000 */
[----:B------:R-:W-:-:S05]  /*9290*/  FSETP.GEU.AND P6, PT, R25, -126, PT ;  /* 0xc2fc00001900780b */ /* 0x000fca0003fce000 */
[----:B------:R-:W-:Y:S01]  /*92a0*/  @!P3 FMUL R72, R72, 0.5 ;  /* 0x3f0000004848b820 */ /* 0x000fe20000400000 */
[----:B------:R3:W4:Y:S01]  /*92b0*/  MUFU.EX2 R69, R68 ;  /* 0x0000004400457308 */ /* 0x0007220000000800 */
[----:B--2---:R-:W-:Y:S01]  /*92c0*/  @!P4 FMUL R65, R65, R65 ;  /* 0x000000414141c220 */ /* 0x004fe20000400000 */
[----:B------:R-:W-:-:S05]  /*92d0*/  FSETP.GEU.AND P4, PT, R29, -126, PT ;  /* 0xc2fc00001d00780b */ /* 0x000fca0003f8e000 */
[----:B------:R-:W-:Y:S01]  /*92e0*/  @!P6 FMUL R25, R25, 0.5 ;  /* 0x3f0000001919e820 */ /* 0x000fe20000400000 */
[----:B------:R2:W5:Y:S01]  /*92f0*/  MUFU.EX2 R73, R72 ;  /* 0x0000004800497308 */ /* 0x0005620000000800 */
[----:B-1----:R-:W-:Y:S01]  /*9300*/  @!P5 FMUL R56, R56, R56 ;  /* 0x000000383838d220 */ /* 0x002fe20000400000 */
[----:B------:R-:W-:Y:S01]  /*9310*/  FSETP.GEU.AND P5, PT, R76, -126, PT ;  /* 0xc2fc00004c00780b */ /* 0x000fe20003fae000 */
[----:B---3--:R-:W-:-:S04]  /*9320*/  FADD R68, R15, R62 ;  /* 0x0000003e0f447221 */ /* 0x008fc80000000000 */
[----:B------:R-:W-:Y:S01]  /*9330*/  @!P4 FMUL R29, R29, 0.5 ;  /* 0x3f0000001d1dc820 */ /* 0x000fe20000400000 */
[----:B------:R1:W3:Y:S01]  /*9340*/  MUFU.EX2 R60, R25 ;  /* 0x00000019003c7308 */ /* 0x0002e20000000800 */
[----:B----4-:R-:W-:Y:S01]  /*9350*/  @!P2 FMUL R69, R69, R69 ;  /* 0x000000454545a220 */ /* 0x010fe20000400000 */
[----:B------:R-:W-:Y:S01]  /*9360*/  FSETP.GEU.AND P2, PT, R80, -126, PT ;  /* 0xc2fc00005000780b */ /* 0x000fe20003f4e000 */
[----:B------:R-:W-:Y:S01]  /*9370*/  FADD R158, R68, R87 ;  /* 0x00000057449e7221 */ /* 0x000fe20000000000 */
[----:B--2---:R-:W-:-:S03]  /*9380*/  FADD R72, R23, R74 ;  /* 0x0000004a17487221 */ /* 0x004fc60000000000 */
[----:B------:R-:W-:Y:S01]  /*9390*/  @!P5 FMUL R76, R76, 0.5 ;  /* 0x3f0000004c4cd820 */ /* 0x000fe20000400000 */
[----:B------:R2:W4:Y:S01]  /*93a0*/  MUFU.EX2 R64, R29 ;  /* 0x0000001d00407308 */ /* 0x0005220000000800 */
[----:B-1----:R-:W-:Y:S01]  /*93b0*/  FADD R25, -R11, R8 ;  /* 0x000000080b197221 */ /* 0x002fe20000000100 */
[----:B------:R-:W-:Y:S01]  /*93c0*/  FADD R11, R21, R70 ;  /* 0x00000046150b7221 */ /* 0x000fe20000000000 */
[----:B------:R-:W-:Y:S01]  /*93d0*/  FADD R8, R10, R43 ;  /* 0x0000002b0a087221 */ /* 0x000fe20000000000 */
[----:B-----5:R-:W-:Y:S01]  /*93e0*/  @!P3 FMUL R73, R73, R73 ;  /* 0x000000494949b220 */ /* 0x020fe20000400000 */
[----:B------:R-:W-:Y:S01]  /*93f0*/  FSETP.GEU.AND P3, PT, R81, -126, PT ;  /* 0xc2fc00005100780b */ /* 0x000fe20003f6e000 */
[----:B------:R-:W-:Y:S01]  /*9400*/  FMUL R153, R25, UR56 ;  /* 0x0000003819997c20 */ /* 0x000fe20008400000 */
[----:B------:R-:W-:Y:S01]  /*9410*/  @!P2 FMUL R80, R80, 0.5 ;  /* 0x3f0000005050a820 */ /* 0x000fe20000400000 */
[----:B------:R-:W-:Y:S01]  /*9420*/  FADD R154, R8, R11 ;  /* 0x0000000b089a7221 */ /* 0x000fe20000000000 */
[----:B------:R-:W1:Y:S01]  /*9430*/  MUFU.EX2 R9, R76 ;  /* 0x0000004c00097308 */ /* 0x000e620000000800 */
[----:B--2---:R-:W-:Y:S01]  /*9440*/  FADD R29, R14, R47 ;  /* 0x0000002f0e1d7221 */ /* 0x004fe20000000000 */
[----:B------:R-:W-:Y:S01]  /*9450*/  FADD R8, R13, R50 ;  /* 0x000000320d087221 */ /* 0x000fe20000000000 */
[----:B---3--:R-:W-:Y:S01]  /*9460*/  @!P6 FMUL R60, R60, R60 ;  /* 0x0000003c3c3ce220 */ /* 0x008fe20000400000 */
[----:B------:R-:W-:Y:S01]  /*9470*/  FSETP.GEU.AND P6, PT, R82, -126, PT ;  /* 0xc2fc00005200780b */ /* 0x000fe20003fce000 */
[----:B------:R-:W-:Y:S01]  /*9480*/  FADD R159, R29, R72 ;  /* 0x000000481d9f7221 */ /* 0x000fe20000000000 */
[----:B------:R-:W-:Y:S01]  /*9490*/  FADD R29, R31, R54 ;  /* 0x000000361f1d7221 */ /* 0x000fe20000000000 */
[----:B------:R-:W-:Y:S01]  /*94a0*/  FADD R72, R39, R78 ;  /* 0x0000004e27487221 */ /* 0x000fe20000000000 */
[----:B------:R-:W2:Y:S01]  /*94b0*/  MUFU.EX2 R11, R80 ;  /* 0x00000050000b7308 */ /* 0x000ea20000000800 */
[----:B----4-:R-:W-:Y:S01]  /*94c0*/  @!P4 FMUL R64, R64, R64 ;  /* 0x000000404040c220 */ /* 0x010fe20000400000 */
[----:B------:R-:W-:Y:S01]  /*94d0*/  @!P3 FMUL R81, R81, 0.5 ;  /* 0x3f0000005151b820 */ /* 0x000fe20000400000 */
[----:B------:R-:W-:Y:S01]  /*94e0*/  FSETP.GEU.AND P4, PT, R77, -126, PT ;  /* 0xc2fc00004d00780b */ /* 0x000fe20003f8e000 */
[----:B------:R-:W-:Y:S01]  /*94f0*/  FADD R155, R8, R85 ;  /* 0x00000055089b7221 */ /* 0x000fe20000000000 */
[----:B------:R-:W-:Y:S01]  /*9500*/  FADD R8, R27, R58 ;  /* 0x0000003a1b087221 */ /* 0x000fe20000000000 */
[----:B------:R-:W-:Y:S01]  /*9510*/  FADD R161, R29, R72 ;  /* 0x000000481da17221 */ /* 0x000fe20000000000 */
[----:B------:R-:W-:Y:S01]  /*9520*/  FADD R85, R35, R66 ;  /* 0x0000004223557221 */ /* 0x000fe20000000000 */
[----:B------:R3:W4:Y:S01]  /*9530*/  MUFU.EX2 R68, R81 ;  /* 0x0000005100447308 */ /* 0x0007220000000800 */
[----:B-1----:R-:W-:Y:S01]  /*9540*/  @!P5 FMUL R9, R9, R9 ;  /* 0x000000090909d220 */ /* 0x002fe20000400000 */
[----:B------:R-:W-:Y:S01]  /*9550*/  FSETP.GEU.AND P5, PT, R84, -126, PT ;  /* 0xc2fc00005400780b */ /* 0x000fe20003fae000 */
[----:B------:R-:W-:Y:S01]  /*9560*/  FADD R72, R20, R55 ;  /* 0x0000003714487221 */ /* 0x000fe20000000000 */
[----:B------:R-:W-:Y:S01]  /*9570*/  FADD R156, R8, R85 ;  /* 0x00000055089c7221 */ /* 0x000fe20000000000 */
[----:B------:R-:W-:Y:S01]  /*9580*/  FADD R29, R12, R51 ;  /* 0x000000330c1d7221 */ /* 0x000fe20000000000 */
[----:B------:R-:W-:Y:S01]  /*9590*/  FADD R76, R38, R63 ;  /* 0x0000003f264c7221 */ /* 0x000fe20000000000 */
[----:B------:R-:W-:Y:S01]  /*95a0*/  FADD R25, R24, R79 ;  /* 0x0000004f18197221 */ /* 0x000fe20000000000 */
[----:B------:R-:W-:Y:S01]  /*95b0*/  @!P4 FMUL R77, R77, 0.5 ;  /* 0x3f0000004d4dc820 */ /* 0x000fe20000400000 */
[----:B--2---:R-:W-:Y:S01]  /*95c0*/  @!P2 FMUL R11, R11, R11 ;  /* 0x0000000b0b0ba220 */ /* 0x004fe20000400000 */
[----:B------:R-:W-:Y:S01]  /*95d0*/  FSETP.GEU.AND P2, PT, R83, -126, PT ;  /* 0xc2fc00005300780b */ /* 0x000fe20003f4e000 */
[----:B---3--:R-:W-:Y:S01]  /*95e0*/  FADD R81, R46, R71 ;  /* 0x000000472e517221 */ /* 0x008fe20000000000 */
[----:B------:R-:W1:Y:S01]  /*95f0*/  MUFU.EX2 R8, R77 ;  /* 0x0000004d00087308 */ /* 0x000e620000000800 */
[----:B------:R-:W-:Y:S01]  /*9600*/  FADD R157, R29, R76 ;  /* 0x0000004c1d9d7221 */ /* 0x000fe20000000000 */
[----:B------:R-:W-:Y:S01]  /*9610*/  FADD R80, R32, R73 ;  /* 0x0000004920507221 */ /* 0x000fe20000000000 */
[----:B------:R-:W-:Y:S01]  /*9620*/  @!P5 FMUL R84, R84, 0.5 ;  /* 0x3f0000005454d820 */ /* 0x000fe20000400000 */
[----:B------:R-:W-:Y:S01]  /*9630*/  FADD R160, R72, R81 ;  /* 0x0000005148a07221 */ /* 0x000fe20000000000 */
[----:B----4-:R-:W-:Y:S01]  /*9640*/  @!P3 FMUL R68, R68, R68 ;  /* 0x000000444444b220 */ /* 0x010fe20000400000 */
[----:B------:R-:W-:Y:S01]  /*9650*/  FSETP.GEU.AND P3, PT, R153, -126, PT ;  /* 0xc2fc00009900780b */ /* 0x000fe20003f6e000 */
[----:B------:R-:W-:Y:S01]  /*9660*/  FADD R76, R28, R65 ;  /* 0x000000411c4c7221 */ /* 0x000fe20000000000 */
[----:B------:R-:W2:Y:S01]  /*9670*/  MUFU.EX2 R77, R84 ;  /* 0x00000054004d7308 */ /* 0x000ea20000000800 */
[----:B------:R-:W-:Y:S01]  /*9680*/  FADD R81, R40, R11 ;  /* 0x0000000b28517221 */ /* 0x000fe20000000000 */
[----:B------:R-:W-:Y:S01]  /*9690*/  FADD R29, R75, R48 ;  /* 0x000000304b1d7221 */ /* 0x000fe20000000000 */
[----:B------:R-:W-:Y:S01]  /*96a0*/  @!P2 FMUL R83, R83, 0.5 ;  /* 0x3f0000005353a820 */ /* 0x000fe20000400000 */
[----:B------:R-:W-:Y:S01]  /*96b0*/  FADD R86, R45, R64 ;  /* 0x000000402d567221 */ /* 0x000fe20000000000 */
[----:B------:R-:W-:Y:S01]  /*96c0*/  @!P6 FMUL R82, R82, 0.5 ;  /* 0x3f0000005252e820 */ /* 0x000fe20000400000 */
[----:B------:R-:W-:Y:S01]  /*96d0*/  FADD R85, R25, R80 ;  /* 0x0000005019557221 */ /* 0x000fe20000000000 */
[----:B------:R-:W-:Y:S01]  /*96e0*/  FADD R152, R76, R81 ;  /* 0x000000514c987221 */ /* 0x000fe20000000000 */
[----:B------:R3:W4:Y:S01]  /*96f0*/  MUFU.EX2 R72, R83 ;  /* 0x0000005300487308 */ /* 0x0007220000000800 */
[----:B------:R-:W-:Y:S01]  /*9700*/  FADD R86, R29, R86 ;  /* 0x000000561d567221 */ /* 0x000fe20000000000 */
[----:B------:R-:W-:Y:S01]  /*9710*/  FADD R29, R37, R56 ;  /* 0x00000038251d7221 */ /* 0x000fe20000000000 */
[----:B------:R-:W-:Y:S01]  /*9720*/  @!P3 FMUL R153, R153, 0.5 ;  /* 0x3f0000009999b820 */ /* 0x000fe20000400000 */
[----:B------:R-:W-:Y:S01]  /*9730*/  FADD R80, R53, R68 ;  /* 0x0000004435507221 */ /* 0x000fe20000000000 */
[----:B------:R-:W-:Y:S01]  /*9740*/  FADD R25, R26, R61 ;  /* 0x0000003d1a197221 */ /* 0x000fe20000000000 */
[----:B------:R-:W-:Y:S01]  /*9750*/  FADD R76, R36, R9 ;  /* 0x00000009244c7221 */ /* 0x000fe20000000000 */
[----:B-1----:R-:W-:Y:S01]  /*9760*/  @!P4 FMUL R8, R8, R8 ;  /* 0x000000080808c220 */ /* 0x002fe20000400000 */
[----:B------:R-:W-:Y:S01]  /*9770*/  FADD R87, R29, R80 ;  /* 0x000000501d577221 */ /* 0x000fe20000000000 */
[----:B--2---:R-:W-:Y:S01]  /*9780*/  @!P5 FMUL R77, R77, R77 ;  /* 0x0000004d4d4dd220 */ /* 0x004fe20000400000 */
[----:B---3--:R-:W-:Y:S01]  /*9790*/  FADD R83, R25, R76 ;  /* 0x0000004c19537221 */ /* 0x008fe20000000000 */
[----:B------:R-:W1:Y:S01]  /*97a0*/  MUFU.EX2 R82, R82 ;  /* 0x0000005200527308 */ /* 0x000e620000000800 */
[----:B------:R-:W-:Y:S01]  /*97b0*/  FADD R29, R30, R69 ;  /* 0x000000451e1d7221 */ /* 0x000fe20000000000 */
[----:B------:R-:W-:Y:S01]  /*97c0*/  FADD R84, R44, R77 ;  /* 0x0000004d2c547221 */ /* 0x000fe20000000000 */
[----:B------:R-:W-:Y:S01]  /*97d0*/  FADD R25, R33, R52 ;  /* 0x0000003421197221 */ /* 0x000fe20000000000 */
[----:B------:R-:W-:Y:S01]  /*97e0*/  FADD R80, R49, R8 ;  /* 0x0000000831507221 */ /* 0x000fe20000000000 */
[----:B------:R-:W-:Y:S01]  /*97f0*/  FADD R76, R41, R60 ;  /* 0x0000003c294c7221 */ /* 0x000fe20000000000 */
[----:B----4-:R-:W-:Y:S01]  /*9800*/  @!P2 FMUL R72, R72, R72 ;  /* 0x000000484848a220 */ /* 0x010fe20000400000 */
[----:B------:R-:W-:Y:S01]  /*9810*/  FADD R84, R29, R84 ;  /* 0x000000541d547221 */ /* 0x000fe20000000000 */
[----:B------:R-:W2:Y:S01]  /*9820*/  MUFU.EX2 R153, R153 ;  /* 0x0000009900997308 */ /* 0x000ea20000000800 */
        /* <DEDUP_REMOVED lines=18> */
[----:B------:R-:W-:Y:S01]  /*9950*/  F2FP.F16.F32.PACK_AB R26, R33, R26 ;  /* 0x0000001a211a723e */ /* 0x000fe200000000ff */
[----:B------:R-:W-:Y:S01]  /*9960*/  FADD R154, R154, R155 ;  /* 0x0000009b9a9a7221 */ /* 0x000fe20000000000 */
[----:B--2---:R-:W-:Y:S01]  /*9970*/  @!P3 FMUL R153, R153, R153 ;  /* 0x000000999999b220 */ /* 0x004fe20000400000 */
[----:B------:R-:W-:Y:S01]  /*9980*/  F2FP.F16.F32.PACK_AB R33, R34, R21 ;  /* 0x000000152221723e */ /* 0x000fe200000000ff */
[----:B------:R1:W2:Y:S01]  /*9990*/  SYNCS.PHASECHK.TRANS64.TRYWAIT P2, [UR6+0x34400], R76 ;  /* 0x0344004cff0075a7 */ /* 0x0002a20008040146 */
[----:B------:R-:W-:Y:S01]  /*99a0*/  F2FP.F16.F32.PACK_AB R28, R37, R28 ;  /* 0x0000001c251c723e */ /* 0x000fe200000000ff */
[----:B------:R-:W-:Y:S01]  /*99b0*/  FFMA R3, R82, R3, R25 ;  /* 0x0000000352037223 */ /* 0x000fe20000000019 */
[----:B------:R-:W-:Y:S01]  /*99c0*/  F2FP.F16.F32.PACK_AB R30, R41, R30 ;  /* 0x0000001e291e723e */ /* 0x000fe200000000ff */
[----:B------:R-:W-:Y:S01]  /*99d0*/  FFMA R0, R153, R0, R154 ;  /* 0x0000000099007223 */ /* 0x000fe2000000009a */
[----:B------:R-:W-:Y:S01]  /*99e0*/  F2FP.F16.F32.PACK_AB R32, R45, R32 ;  /* 0x000000202d20723e */ /* 0x000fe200000000ff */
[-C--:B------:R-:W-:Y:S01]  /*99f0*/  FMUL R90, R90, R153.reuse ;  /* 0x000000995a5a7220 */ /* 0x080fe20000400000 */
[----:B------:R-:W-:Y:S01]  /*9a00*/  F2FP.F16.F32.PACK_AB R34, R49, R36 ;  /* 0x000000243122723e */ /* 0x000fe200000000ff */
[----:B------:R-:W-:Y:S01]  /*9a10*/  FMUL R91, R91, R153 ;  /* 0x000000995b5b7220 */ /* 0x000fe20000400000 */
[----:B------:R-:W-:Y:S01]  /*9a20*/  F2FP.F16.F32.PACK_AB R35, R38, R35 ;  /* 0x000000232623723e */ /* 0x000fe200000000ff */
[-C--:B------:R-:W-:Y:S01]  /*9a30*/  FMUL R94, R94, R153.reuse ;  /* 0x000000995e5e7220 */ /* 0x080fe20000400000 */
[----:B------:R-:W-:Y:S01]  /*9a40*/  F2FP.F16.F32.PACK_AB R36, R53, R40 ;  /* 0x000000283524723e */ /* 0x000fe200000000ff */
[----:B------:R-:W-:Y:S01]  /*9a50*/  FMUL R95, R95, R153 ;  /* 0x000000995f5f7220 */ /* 0x000fe20000400000 */
[----:B------:R-:W-:Y:S01]  /*9a60*/  F2FP.F16.F32.PACK_AB R37, R42, R23 ;  /* 0x000000172a25723e */ /* 0x000fe200000000ff */
[----:B------:R-:W-:Y:S01]  /*9a70*/  FMUL R98, R98, R153 ;  /* 0x0000009962627220 */ /* 0x000fe20000400000 */
        /* <DEDUP_REMOVED lines=37> */
[----:B------:R-:W-:Y:S01]  /*9cd0*/  F2FP.F16.F32.PACK_AB R27, R12, R27 ;  /* 0x0000001b0c1b723e */ /* 0x000fe200000000ff */
        /* <DEDUP_REMOVED lines=45> */
.L_x_41:
[----:B------:R-:W-:Y:S05]  /*9fb0*/  @P2 BRA `(.L_x_42) ;  /* 0x0000000000082947 */ /* 0x000fea0003800000 */
[----:B------:R-:W1:Y:S02]  /*9fc0*/  SYNCS.PHASECHK.TRANS64.TRYWAIT P2, [UR6+0x34400], R76 ;  /* 0x0344004cff0075a7 */ /* 0x000e640008040146 */
[----:B-1----:R-:W-:Y:S05]  /*9fd0*/  @!P2 BRA `(.L_x_43) ;  /* 0x0000003c00d8a947 */ /* 0x002fea0003800000 */
.L_x_42:
        /* <DEDUP_REMOVED lines=44> */
.L_x_44:
[----:B------:R-:W-:-:S04]  /*a2a0*/  ULEA UR6, UR51, UR45, 0x3 ;  /* 0x0000002d33067291 */ /* 0x000fc8000f8e183f */
[----:B------:R-:W-:-:S04]  /*a2b0*/  UIADD3 UR6, UR6, 0x34428, URZ ;  /* 0x0003442806067890 */ /* 0x000fc8000fffe03f */
[----:B------:R-:W-:-:S09]  /*a2c0*/  UPRMT UR6, URZ, 0x654, UR6 ;  /* 0x000006543f067896 */ /* 0x000fd20008000006 */
[----:B------:R-:W-:Y:S01]  /*a2d0*/  SYNCS.ARRIVE.TRANS64.RED.A1T0 RZ, [UR6], RZ ;  /* 0x000000ffffff79a7 */ /* 0x000fe20008100406 */
[----:B------:R-:W-:Y:S05]  /*a2e0*/  @P1 BRA `(.L_x_45) ;  /* 0x0000000000041947 */ /* 0x000fea0003800000 */
[----:B------:R-:W-:Y:S01]  /*a2f0*/  BPT.TRAP 0x1 ;  /* 0x000000040000795c */ /* 0x000fe20000300000 */
.L_x_45:
[----:B------:R-:W-:-:S04]  /*a300*/  UIADD3 UR51, UR51, 0x1, URZ ;  /* 0x0000000133337890 */ /* 0x000fc8000fffe03f */
[----:B------:R-:W-:-:S04]  /*a310*/  UISETP.NE.AND UP0, UPT, UR51, 0x5, UPT ;  /* 0x000000053300788c */ /* 0x000fc8000bf05270 */
[----:B------:R-:W-:Y:S01]  /*a320*/  USEL UR51, UR51, URZ, UP0 ;  /* 0x0000003f33337287 */ /* 0x000fe20008000000 */
[----:B------:R-:W-:Y:S11]  /*a330*/  @!P0 BRA `(.L_x_46) ;  /* 0x0000000000048947 */ /* 0x000ff60003800000 */
[----:B------:R-:W-:Y:S01]  /*a340*/  BPT.TRAP 0x1 ;  /* 0x000000040000795c */ /* 0x000fe20000300000 */
.L_x_46:
[----:B------:R-:W-:-:S04]  /*a350*/  ULEA UR6, UR51, UR45, 0x3 ;  /* 0x0000002d33067291 */ /* 0x000fc8000f8e183f */
[----:B------:R-:W-:-:S04]  /*a360*/  UIADD3 UR6, UR6, 0x34428, URZ ;  /* 0x0003442806067890 */ /* 0x000fc8000fffe03f */
[----:B------:R-:W-:-:S09]  /*a370*/  UPRMT UR6, URZ, 0x654, UR6 ;  /* 0x000006543f067896 */ /* 0x000fd20008000006 */
[----:B------:R-:W-:Y:S01]  /*a380*/  SYNCS.ARRIVE.TRANS64.RED.A1T0 RZ, [UR6], RZ ;  /* 0x000000ffffff79a7 */ /* 0x000fe20008100406 */
[----:B------:R-:W-:Y:S05]  /*a390*/  @P1 BRA `(.L_x_47) ;  /* 0x0000000000041947 */ /* 0x000fea0003800000 */
[----:B------:R-:W-:Y:S01]  /*a3a0*/  BPT.TRAP 0x1 ;  /* 0x000000040000795c */ /* 0x000fe20000300000 */
.L_x_47:
[----:B------:R-:W-:Y:S01]  /*a3b0*/  UIADD3 UR10, UR10, 0x1, URZ ;  /* 0x000000010a0a7890 */ /* 0x000fe2000fffe03f */
[C---:B------:R-:W-:Y:S01]  /*a3c0*/  ISETP.GT.AND P2, PT, R7.reuse, 0x1, PT ;  /* 0x000000010700780c */ /* 0x040fe20003f44270 */
[----:B------:R-:W-:Y:S01]  /*a3d0*/  UIADD3 UR51, UR51, 0x1, URZ ;  /* 0x0000000133337890 */ /* 0x000fe2000fffe03f */
[----:B------:R-:W-:Y:S01]  /*a3e0*/  IADD3 R7, R7, -0x1, RZ ;  /* 0xffffffff07077810 */ /* 0x000fe20007ffe0ff */
[----:B------:R-:W-:Y:S01]  /*a3f0*/  UISETP.NE.AND UP1, UPT, UR10, 0x5, UPT ;  /* 0x000000050a00788c */ /* 0x000fe2000bf25270 */
[----:B------:R-:W-:Y:S01]  /*a400*/  IADD3 R4, R4, 0x80, RZ ;  /* 0x0000008004047810 */ /* 0x000fe20007ffe0ff */
[----:B------:R-:W-:Y:S01]  /*a410*/  UISETP.NE.AND UP0, UPT, UR51, 0x5, UPT ;  /* 0x000000053300788c */ /* 0x000fe2000bf05270 */
[----:B-1----:R-:W-:Y:S01]  /*a420*/  IMAD.MOV.U32 R9, RZ, RZ, R5 ;  /* 0x000000ffff097224 */ /* 0x002fe200078e0005 */
[----:B------:R-:W-:Y:S01]  /*a430*/  USEL UR6, URZ, 0x1, UP1 ;  /* 0x000000013f067887 */ /* 0x000fe20008800000 */
[----:B------:R-:W-:Y:S01]  /*a440*/  MOV R8, R6 ;  /* 0x0000000600087202 */ /* 0x000fe20000000f00 */
[----:B------:R-:W-:-:S02]  /*a450*/  USEL UR51, UR51, URZ, UP0 ;  /* 0x0000003f33337287 */ /* 0x000fc40008000000 */
[----:B------:R-:W-:Y:S02]  /*a460*/  USEL UR37, UR10, URZ, UP1 ;  /* 0x0000003f0a257287 */ /* 0x000fe40008800000 */
[----:B------:R-:W-:Y:S01]  /*a470*/  LOP3.LUT R18, R18, UR6, RZ, 0x3c, !PT ;  /* 0x0000000612127c12 */ /* 0x000fe2000f8e3cff */
[----:B------:R-:W-:Y:S09]  /*a480*/  @P2 BRA `(.L_x_48) ;  /* 0xffffffc800d02947 */ /* 0x000ff2000383ffff */
.L_x_37:
[----:B------:R-:W-:-:S04]  /*a490*/  ULOP3.LUT UR4, UR48, 0x1, URZ, 0xfc, !UPT ;  /* 0x0000000130047892 */ /* 0x000fc8000f8efc3f */
[----:B------:R-:W-:-:S06]  /*a4a0*/  UISETP.NE.AND UP0, UPT, UR4, 0x3, UPT ;  /* 0x000000030400788c */ /* 0x000fcc000bf05270 */
[----:B------:R-:W-:-:S13]  /*a4b0*/  PLOP3.LUT P2, PT, PT, PT, UP0, 0x80, 0x0 ;  /* 0x000000000000781c */ /* 0x000fda0003f4f008 */
[----:B------:R-:W-:Y:S05]  /*a4c0*/  @!P2 BRA `(.L_x_49) ;  /* 0x000000000004a947 */ /* 0x000fea0003800000 */
[----:B------:R-:W-:Y:S01]  /*a4d0*/  BPT.TRAP 0x1 ;  /* 0x000000040000795c */ /* 0x000fe20000300000 */
.L_x_49:
[----:B------:R-:W-:Y:S02]  /*a4e0*/  UISETP.GT.U32.AND UP0, UPT, UR48, 0x1, UPT ;  /* 0x000000013000788c */ /* 0x000fe4000bf04070 */
[----:B------:R-:W-:-:S04]  /*a4f0*/  ULEA UR4, UR46, UR45, 0x3 ;  /* 0x0000002d2e047291 */ /* 0x000fc8000f8e183f */
[----:B------:R-:W-:Y:S01]  /*a500*/  UIADD3 UR4, UR4, 0x34460, URZ ;  /* 0x0003446004047890 */ /* 0x000fe2000fffe03f */
[----:B------:R-:W-:-:S03]  /*a510*/  PLOP3.LUT P2, PT, PT, PT, UP0, 0x80, 0x0 ;  /* 0x000000000000781c */ /* 0x000fc60003f4f008 */
[----:B------:R-:W-:-:S09]  /*a520*/  UPRMT UR4, URZ, 0x654, UR4 ;  /* 0x000006543f047896 */ /* 0x000fd20008000004 */
[----:B------:R-:W-:Y:S01]  /*a530*/  SYNCS.ARRIVE.TRANS64.RED.A1T0 RZ, [UR4], RZ ;  /* 0x000000ffffff79a7 */ /* 0x000fe20008100404 */
[----:B------:R-:W-:Y:S05]  /*a540*/  @P2 BRA `(.L_x_50) ;  /* 0x0000000000042947 */ /* 0x000fea0003800000 */
[----:B------:R-:W-:Y:S01]  /*a550*/  BPT.TRAP 0x1 ;  /* 0x000000040000795c */ /* 0x000fe20000300000 */
.L_x_50:
[----:B------:R-:W-:Y:S05]  /*a560*/  @!P0 BRA `(.L_x_51) ;  /* 0x0000000000048947 */ /* 0x000fea0003800000 */
[----:B------:R-:W-:Y:S01]  /*a570*/  BPT.TRAP 0x1 ;  /* 0x000000040000795c */ /* 0x000fe20000300000 */
.L_x_51:
[----:B------:R-:W-:-:S04]  /*a580*/  ULEA UR51, UR51, UR45, 0x3 ;  /* 0x0000002d33337291 */ /* 0x000fc8000f8e183f */
[----:B------:R-:W-:-:S04]  /*a590*/  UIADD3 UR51, UR51, 0x34428, URZ ;  /* 0x0003442833337890 */ /* 0x000fc8000fffe03f */
[----:B------:R-:W-:-:S09]  /*a5a0*/  UPRMT UR51, URZ, 0x654, UR51 ;  /* 0x000006543f337896 */ /* 0x000fd20008000033 */
[----:B------:R-:W-:Y:S01]  /*a5b0*/  SYNCS.ARRIVE.TRANS64.RED.A1T0 RZ, [UR51], RZ ;  /* 0x000000ffffff79a7 */ /* 0x000fe20008100433 */
[----:B------:R-:W-:Y:S05]  /*a5c0*/  @P1 BRA `(.L_x_52) ;  /* 0x0000000000041947 */ /* 0x000fea0003800000 */
[----:B------:R-:W-:Y:S01]  /*a5d0*/  BPT.TRAP 0x1 ;  /* 0x000000040000795c */ /* 0x000fe20000300000 */
.L_x_52:
[----:B------:R-:W1:Y:S01]  /*a5e0*/  SHFL.BFLY PT, R4, R3, 0x1, 0x1f ;  /* 0x0c201f0003047f89 */ /* 0x000e6200000e0000 */
[----:B------:R-:W-:Y:S01]  /*a5f0*/  BSSY B0, `(.L_x_53) ;  /* 0x0000023000007945 */ /* 0x000fe20003800000 */
[----:B------:R-:W-:Y:S01]  /*a600*/  MOV R11, 0x7f800000 ;  /* 0x7f800000000b7802 */ /* 0x000fe20000000f00 */
[----:B------:R-:W-:Y:S01]  /*a610*/  IMAD.MOV.U32 R10, RZ, RZ, 0x3f800000 ;  /* 0x3f800000ff0a7424 */ /* 0x000fe200078e00ff */
[----:B------:R-:W2:Y:S01]  /*a620*/  SHFL.BFLY PT, R7, R0, 0x1, 0x1f ;  /* 0x0c201f0000077f89 */ /* 0x000ea200000e0000 */
[----:B------:R-:W-:Y:S02]  /*a630*/  MOV R8, 0x3f800000 ;  /* 0x3f80000000087802 */ /* 0x000fe40000000f00 */
[----:B------:R-:W-:Y:S01]  /*a640*/  MOV R13, 0x7f800000 ;  /* 0x7f800000000d7802 */ /* 0x000fe20000000f00 */
[----:B-1----:R-:W-:Y:S01]  /*a650*/  FADD R4, R4, R3 ;  /* 0x0000000304047221 */ /* 0x002fe20000000000 */
[----:B--2---:R-:W-:-:S04]  /*a660*/  FADD R14, R7, R0 ;  /* 0x00000000070e7221 */ /* 0x004fc80000000000 */
[----:B------:R-:W1:Y:S04]  /*a670*/  SHFL.BFLY PT, R9, R4, 0x2, 0x1f ;  /* 0x0c401f0004097f89 */ /* 0x000e6800000e0000 */
[----:B------:R-:W2:Y:S01]  /*a680*/  SHFL.BFLY PT, R21, R14, 0x2, 0x1f ;  /* 0x0c401f000e157f89 */ /* 0x000ea200000e0000 */
[C---:B-1----:R-:W-:Y:S01]  /*a690*/  FSETP.NE.AND P0, PT, R4.reuse, -R9, PT ;  /* 0x800000090400720b */ /* 0x042fe20003f05000 */
[----:B------:R-:W-:Y:S01]  /*a6a0*/  FADD R3, R4, R9 ;  /* 0x0000000904037221 */ /* 0x000fe20000000000 */
[----:B--2---:R-:W-:-:S11]  /*a6b0*/  FADD R7, R14, R21 ;  /* 0x000000150e077221 */ /* 0x004fd60000000000 */
[----:B------:R-:W-:Y:S05]  /*a6c0*/  @!P0 BRA `(.L_x_54) ;  /* 0x0000000000548947 */ /* 0x000fea0003800000 */
[----:B------:R-:W-:Y:S01]  /*a6d0*/  VIADD R0, R3, 0x1800000 ;  /* 0x0180000003007836 */ /* 0x000fe20000000000 */
[----:B------:R-:W-:Y:S04]  /*a6e0*/  BSSY B1, `(.L_x_55) ;  /* 0x000000c000017945 */ /* 0x000fe80003800000 */
[----:B------:R-:W-:-:S04]  /*a6f0*/  LOP3.LUT R0, R0, 0x7f800000, RZ, 0xc0, !PT ;  /* 0x7f80000000007812 */ /* 0x000fc800078ec0ff */
[----:B------:R-:W-:-:S13]  /*a700*/  ISETP.GT.U32.AND P0, PT, R0, 0x1ffffff, PT ;  /* 0x01ffffff0000780c */ /* 0x000fda0003f04070 */
[----:B------:R-:W-:Y:S05]  /*a710*/  @P0 BRA `(.L_x_56) ;  /* 0x0000000000100947 */ /* 0x000fea0003800000 */
[----:B------:R-:W-:-:S07]  /*a720*/  MOV R12, 0xa740 ;  /* 0x0000a740000c7802 */ /* 0x000fce0000000f00 */
[----:B------:R-:W-:Y:S05]  /*a730*/  CALL.REL.NOINC `($__internal_0_$__cuda_sm20_rcp_rn_f32_slowpath) ;  /* 0x0000003c00107944 */ /* 0x000fea0003c00000 */
[----:B------:R-:W-:Y:S01]  /*a740*/  MOV R8, R4 ;  /* 0x0000000400087202 */ /* 0x000fe20000000f00 */
[----:B------:R-:W-:Y:S06]  /*a750*/  BRA `(.L_x_57) ;  /* 0x0000000000107947 */ /* 0x000fec0003800000 */
.L_x_56:
[----:B------:R-:W1:Y:S02]  /*a760*/  MUFU.RCP R8, R3 ;  /* 0x0000000300087308 */ /* 0x000e640000001000 */
[----:B-1----:R-:W-:-:S04]  /*a770*/  FFMA R0, R3, R8, -1 ;  /* 0xbf80000003007423 */ /* 0x002fc80000000008 */
[----:B------:R-:W-:-:S04]  /*a780*/  FADD.FTZ R9, -R0, -RZ ;  /* 0x800000ff00097221 */ /* 0x000fc80000010100 */
[----:B------:R-:W-:-:S07]  /*a790*/  FFMA R8, R8, R9, R8 ;  /* 0x0000000908087223 */ /* 0x000fce0000000008 */
.L_x_57:
[----:B------:R-:W-:Y:S05]  /*a7a0*/  BSYNC B1 ;  /* 0x0000000000017941 */ /* 0x000fea0003800000 */
.L_x_55:
[----:B------:R-:W-:Y:S01]  /*a7b0*/  FSETP.GEU.AND P0, PT, |R3|, 1.175494350822287508e-38, PT ;  /* 0x008000000300780b */ /* 0x000fe20003f0e200 */
[----:B------:R-:W-:-:S12]  /*a7c0*/  ULDC UR4, c[0x0][0x600] ;  /* 0x0001800000047ab9 */ /* 0x000fd80000000800 */
[----:B------:R-:W-:-:S04]  /*a7d0*/  @!P0 FMUL R3, R3, 16777216 ;  /* 0x4b80000003038820 */ /* 0x000fc80000400000 */
[----:B------:R-:W1:Y:S02]  /*a7e0*/  MUFU.LG2 R0, R3 ;  /* 0x0000000300007308 */ /* 0x000e640000000c00 */
[----:B-1----:R-:W-:-:S04]  /*a7f0*/  @!P0 FADD R0, R0, -24 ;  /* 0xc1c0000000008421 */ /* 0x002fc80000000000 */
[----:B------:R-:W-:-:S04]  /*a800*/  FMUL R0, R0, 0.69314718246459960938 ;  /* 0x3f31721800007820 */ /* 0x000fc80000400000 */
[----:B------:R-:W-:-:S07]  /*a810*/  FFMA R13, R5, UR4, R0 ;  /* 0x00000004050d7c23 */ /* 0x000fce0008000000 */
.L_x_54:
[----:B------:R-:W-:Y:S05]  /*a820*/  BSYNC B0 ;  /* 0x0000000000007941 */ /* 0x000fea0003800000 */
.L_x_53:
[----:B------:R-:W-:Y:S01]  /*a830*/  FSETP.NE.AND P0, PT, R14, -R21, PT ;  /* 0x800000150e00720b */ /* 0x000fe20003f05000 */
[----:B------:R-:W-:Y:S01]  /*a840*/  ULDC UR4, c[0x0][0x608] ;  /* 0x0001820000047ab9 */ /* 0x000fe20000000800 */
[----:B------:R-:W-:Y:S01]  /*a850*/  BSSY B0, `(.L_x_58) ;  /* 0x0000039000007945 */ /* 0x000fe20003800000 */
[----:B------:R-:W-:-:S04]  /*a860*/  FMUL R8, R8, UR4 ;  /* 0x0000000408087c20 */ /* 0x000fc80008400000 */
        /* <DEDUP_REMOVED lines=32> */
[----:B------:R-:W-:Y:S06]  /*aa70*/  @!P0 BRA `(.L_x_59) ;  /* 0x0000000000588947 */ /* 0x000fec0003800000 */
[----:B------:R-:W-:Y:S01]  /*aa80*/  IADD3 R0, R7, 0x1800000, RZ ;  /* 0x0180000007007810 */ /* 0x000fe20007ffe0ff */
[----:B------:R-:W-:Y:S03]  /*aa90*/  BSSY B1, `(.L_x_60) ;  /* 0x000000d000017945 */ /* 0x000fe60003800000 */
[----:B------:R-:W-:-:S04]  /*aaa0*/  LOP3.LUT R0, R0, 0x7f800000, RZ, 0xc0, !PT ;  /* 0x7f80000000007812 */ /* 0x000fc800078ec0ff */
[----:B------:R-:W-:-:S13]  /*aab0*/  ISETP.GT.U32.AND P0, PT, R0, 0x1ffffff, PT ;  /* 0x01ffffff0000780c */ /* 0x000fda0003f04070 */
[----:B------:R-:W-:Y:S05]  /*aac0*/  @P0 BRA `(.L_x_61) ;  /* 0x0000000000140947 */ /* 0x000fea0003800000 */
[----:B------:R-:W-:Y:S01]  /*aad0*/  IMAD.MOV.U32 R3, RZ, RZ, R7 ;  /* 0x000000ffff037224 */ /* 0x000fe200078e0007 */
[----:B------:R-:W-:-:S07]  /*aae0*/  MOV R12, 0xab00 ;  /* 0x0000ab00000c7802 */ /* 0x000fce0000000f00 */
[----:B------:R-:W-:Y:S05]  /*aaf0*/  CALL.REL.NOINC `($__internal_0_$__cuda_sm20_rcp_rn_f32_slowpath) ;  /* 0x0000003800207944 */ /* 0x000fea0003c00000 */
[----:B------:R-:W-:Y:S01]  /*ab00*/  MOV R10, R4 ;  /* 0x00000004000a7202 */ /* 0x000fe20000000f00 */
[----:B------:R-:W-:Y:S06]  /*ab10*/  BRA `(.L_x_62) ;  /* 0x0000000000107947 */ /* 0x000fec0003800000 */
.L_x_61:
[----:B------:R-:W1:Y:S02]  /*ab20*/  MUFU.RCP R10, R7 ;  /* 0x00000007000a7308 */ /* 0x000e640000001000 */
[----:B-1----:R-:W-:-:S04]  /*ab30*/  FFMA R0, R7, R10, -1 ;  /* 0xbf80000007007423 */ /* 0x002fc8000000000a */
[----:B------:R-:W-:-:S04]  /*ab40*/  FADD.FTZ R3, -R0, -RZ ;  /* 0x800000ff00037221 */ /* 0x000fc80000010100 */
[----:B------:R-:W-:-:S07]  /*ab50*/  FFMA R10, R10, R3, R10 ;  /* 0x000000030a0a7223 */ /* 0x000fce000000000a */
.L_x_62:
[----:B------:R-:W-:Y:S05]  /*ab60*/  BSYNC B1 ;  /* 0x0000000000017941 */ /* 0x000fea0003800000 */
.L_x_60:
[----:B------:R-:W-:Y:S01]  /*ab70*/  FSETP.GEU.AND P0, PT, |R7|, 1.175494350822287508e-38, PT ;  /* 0x008000000700780b */ /* 0x000fe20003f0e200 */
[----:B------:R-:W-:-:S12]  /*ab80*/  ULDC UR4, c[0x0][0x600] ;  /* 0x0001800000047ab9 */ /* 0x000fd80000000800 */
[----:B------:R-:W-:-:S04]  /*ab90*/  @!P0 FMUL R7, R7, 16777216 ;  /* 0x4b80000007078820 */ /* 0x000fc80000400000 */
[----:B------:R-:W1:Y:S02]  /*aba0*/  MUFU.LG2 R0, R7 ;  /* 0x0000000700007308 */ /* 0x000e640000000c00 */
[----:B-1----:R-:W-:-:S04]  /*abb0*/  @!P0 FADD R0, R0, -24 ;  /* 0xc1c0000000008421 */ /* 0x002fc80000000000 */
[----:B------:R-:W-:-:S04]  /*abc0*/  FMUL R11, R0, 0.69314718246459960938 ;  /* 0x3f317218000b7820 */ /* 0x000fc80000400000 */
[----:B------:R-:W-:-:S07]  /*abd0*/  FFMA R11, R6, UR4, R11 ;  /* 0x00000004060b7c23 */ /* 0x000fce000800000b */
.L_x_59:
[----:B------:R-:W-:Y:S05]  /*abe0*/  BSYNC B0 ;  /* 0x0000000000007941 */ /* 0x000fea0003800000 */
.L_x_58:
[----:B------:R-:W-:Y:S01]  /*abf0*/  SHF.L.U32 R0, R19, 0x1f, RZ ;  /* 0x0000001f13007819 */ /* 0x000fe200000006ff */
[----:B------:R-:W-:Y:S01]  /*ac00*/  UISETP.NE.AND UP0, UPT, UR50, 0x1, UPT ;  /* 0x000000013200788c */ /* 0x000fe2000bf05270 */
[----:B------:R-:W-:Y:S01]  /*ac10*/  LOP3.LUT P0, RZ, R2, 0x3, RZ, 0xc0, !PT ;  /* 0x0000000302ff7812 */ /* 0x000fe2000780c0ff */
[----:B------:R-:W-:Y:S01]  /*ac20*/  UISETP.NE.AND UP1, UPT, UR50, 0x2, UPT ;  /* 0x000000023200788c */ /* 0x000fe2000bf25270 */
[----:B------:R-:W1:Y:S01]  /*ac30*/  SYNCS.PHASECHK.TRANS64.TRYWAIT P1, [UR40+0x8], R0 ;  /* 0x00000800ff0075a7 */ /* 0x000e620008020168 */
[----:B------:R-:W-:Y:S01]  /*ac40*/  ULDC UR4, c[0x0][0x608] ;  /* 0x0001820000047ab9 */ /* 0x000fe20000000800 */
[----:B------:R-:W-:Y:S01]  /*ac50*/  USHF.L.U32 UR42, UR42, 0x6, URZ ;  /* 0x000000062a2a7899 */ /* 0x000fe2000800063f */
[----:B------:R-:W-:-:S05]  /*ac60*/  FMUL R10, R10, UR4 ;  /* 0x000000040a0a7c20 */ /* 0x000fca0008400000 */
[----:B------:R-:W-:Y:S02]  /*ac70*/  @!UP0 ULOP3.LUT UP2, URZ, UR46, 0x2, URZ, 0xc0, !UPT ;  /* 0x000000022e3f8892 */ /* 0x000fe4000f84c03f */
[----:B------:R-:W-:Y:S02]  /*ac80*/  @!UP0 ULOP3.LUT UR46, UR46, 0x1, URZ, 0xc0, !UPT ;  /* 0x000000012e2e8892 */ /* 0x000fe4000f8ec03f */
[----:B------:R-:W-:Y:S02]  /*ac90*/  @!UP0 USEL UR5, URZ, 0x1, UP2 ;  /* 0x000000013f058887 */ /* 0x000fe40009000000 */
[----:B------:R-:W-:Y:S02]  /*aca0*/  @!UP1 UIADD3 UR6, UR46, 0x1, URZ ;  /* 0x000000012e069890 */ /* 0x000fe4000fffe03f */
[----:B------:R-:W-:Y:S02]  /*acb0*/  @!UP0 ULOP3.LUT UR36, UR36, UR5, URZ, 0x3c, !UPT ;  /* 0x0000000524248292 */ /* 0x000fe4000f8e3c3f */
[----:B------:R-:W-:-:S02]  /*acc0*/  @!UP1 UISETP.GT.U32.AND UP2, UPT, UR6, 0x1, UPT ;  /* 0x000000010600988c */ /* 0x000fc4000bf44070 */
[----:B------:R-:W-:Y:S02]  /*acd0*/  @!UP1 ULOP3.LUT UR46, UR46, 0x1, URZ, 0xc, !UPT ;  /* 0x000000012e2e9892 */ /* 0x000fe4000f8e0c3f */
[----:B------:R-:W-:-:S04]  /*ace0*/  @!UP1 USEL UR5, URZ, 0x1, !UP2 ;  /* 0x000000013f059887 */ /* 0x000fc8000d000000 */
[----:B------:R-:W-:Y:S01]  /*acf0*/  @!UP1 ULOP3.LUT UR36, UR36, UR5, URZ, 0x3c, !UPT ;  /* 0x0000000524249292 */ /* 0x000fe2000f8e3c3f */
[----:B-1----:R-:W-:Y:S11]  /*ad00*/  @!P1 BRA `(.L_x_63) ;  /* 0x0000003000a49947 */ /* 0x002ff60003800000 */
.L_x_131:
[----:B------:R-:W-:Y:S04]  /*ad10*/  BSSY B0, `(.L_x_64) ;  /* 0x000001a000007945 */ /* 0x000fe80003800000 */
[----:B------:R-:W-:Y:S05]  /*ad20*/  @P0 BRA `(.L_x_65) ;  /* 0x0000000000600947 */ /* 0x000fea0003800000 */
[----:B------:R-:W2:Y:S01]  /*ad30*/  LDC R4, c[0x0][0xa10] ;  /* 0x00028400ff047b82 */ /* 0x000ea20000000800 */
[----:B-1----:R-:W-:Y:S01]  /*ad40*/  LOP3.LUT R0, R2, 0x60, RZ, 0xc0, !PT ;  /* 0x0000006002007812 */ /* 0x002fe200078ec0ff */
[----:B------:R-:W-:Y:S01]  /*ad50*/  ULDC UR4, c[0x0][0x288] ;  /* 0x0000a20000047ab9 */ /* 0x000fe20000000800 */
[----:B------:R-:W-:Y:S02]  /*ad60*/  SHF.R.U32.HI R3, RZ, 0x2, R2 ;  /* 0x00000002ff037819 */ /* 0x000fe40000011602 */
[----:B------:R-:W-:Y:S02]  /*ad70*/  SHF.R.U32.HI R0, RZ, 0x5, R0 ;  /* 0x00000005ff007819 */ /* 0x000fe40000011600 */
[----:B------:R-:W-:Y:S01]  /*ad80*/  IADD3 R5, RZ, -UR39, RZ ;  /* 0x80000027ff057c10 */ /* 0x000fe2000fffe0ff */
[----:B------:R-:W1:Y:S01]  /*ad90*/  LDC.64 R6, c[0x0][0x688] ;  /* 0x0001a200ff067b82 */ /* 0x000e620000000a00 */
[----:B------:R-:W-:Y:S01]  /*ada0*/  LOP3.LUT R3, R3, 0x7, RZ, 0xc0, !PT ;  /* 0x0000000703037812 */ /* 0x000fe200078ec0ff */
[----:B------:R-:W-:-:S05]  /*adb0*/  IMAD.SHL.U32 R0, R0, 0x10, RZ ;  /* 0x0000001000007824 */ /* 0x000fca00078e00ff */
[----:B------:R-:W-:Y:S01]  /*adc0*/  LOP3.LUT R3, R0, 0xfffffff0, R3, 0xe2, !PT ;  /* 0xfffffff000037812 */ /* 0x000fe200078ee203 */
[----:B--2---:R-:W-:-:S04]  /*add0*/  IMAD R5, R4, R5, UR38 ;  /* 0x0000002604057e24 */ /* 0x004fc8000f8e0205 */
[----:B-1----:R-:W-:Y:S01]  /*ade0*/  IMAD R0, R5, R6, UR42 ;  /* 0x0000002a05007e24 */ /* 0x002fe2000f8e0206 */
[----:B------:R-:W-:-:S03]  /*adf0*/  IADD3 R5, R3, UR42, RZ ;  /* 0x0000002a03057c10 */ /* 0x000fc6000fffe0ff */
[----:B------:R-:W-:Y:S01]  /*ae00*/  IMAD R0, R7, UR44, R0 ;  /* 0x0000002c07007c24 */ /* 0x000fe2000f8e0200 */
[C---:B------:R-:W-:Y:S02]  /*ae10*/  IADD3 R4, R5.reuse, 0x8, RZ ;  /* 0x0000000805047810 */ /* 0x040fe40007ffe0ff */
[----:B------:R-:W-:Y:S02]  /*ae20*/  ISETP.GE.U32.AND P0, PT, R5, UR4, PT ;  /* 0x0000000405007c0c */ /* 0x000fe4000bf06070 */
[----:B------:R-:W-:Y:S02]  /*ae30*/  IADD3 R3, P2, R3, R0, RZ ;  /* 0x0000000003037210 */ /* 0x000fe40007f5e0ff */
[----:B------:R-:W-:Y:S01]  /*ae40*/  ISETP.GE.U32.AND P1, PT, R4, UR4, PT ;  /* 0x0000000404007c0c */ /* 0x000fe2000bf26070 */
[----:B------:R-:W-:Y:S01]  /*ae50*/  ULDC.64 UR4, c[0x0][0x680] ;  /* 0x0001a00000047ab9 */ /* 0x000fe20000000a00 */
[----:B------:R-:W-:Y:S02]  /*ae60*/  LEA.HI.X.SX32 R0, R0, RZ, 0x1, P2 ;  /* 0x000000ff00007211 */ /* 0x000fe400010f0eff */
[----:B------:R-:W-:-:S04]  /*ae70*/  LEA R4, P2, R3, UR4, 0x2 ;  /* 0x0000000403047c11 */ /* 0x000fc8000f8410ff */
[----:B------:R-:W-:-:S05]  /*ae80*/  LEA.HI.X R5, R3, UR5, R0, 0x2, P2 ;  /* 0x0000000503057c11 */ /* 0x000fca00090f1400 */
[----:B------:R2:W-:Y:S04]  /*ae90*/  @!P0 STG.E desc[UR54][R4.64], R13 ;  /* 0x0000000d04008986 */ /* 0x0005e8000c101936 */
[----:B------:R2:W-:Y:S02]  /*aea0*/  @!P1 STG.E desc[UR54][R4.64+0x20], R11 ;  /* 0x0000200b04009986 */ /* 0x0005e4000c101936 */
.L_x_65:
[----:B------:R-:W-:Y:S05]  /*aeb0*/  BSYNC B0 ;  /* 0x0000000000007941 */ /* 0x000fea0003800000 */
.L_x_64:
[----:B------:R-:W-:Y:S01]  /*aec0*/  ULDC.64 UR4, c[0x0][0x730] ;  /* 0x0001cc0000047ab9 */ /* 0x000fe20000000a00 */
[-C--:B------:R-:W-:Y:S01]  /*aed0*/  FMUL R90, R90, R10.reuse ;  /* 0x0000000a5a5a7220 */ /* 0x080fe20000400000 */
[----:B------:R-:W-:Y:S01]  /*aee0*/  ISETP.NE.U32.AND P0, PT, RZ, UR4, PT ;  /* 0x00000004ff007c0c */ /* 0x000fe2000bf05070 */
[-C--:B------:R-:W-:Y:S01]  /*aef0*/  FMUL R91, R91, R10.reuse ;  /* 0x0000000a5b5b7220 */ /* 0x080fe20000400000 */
[-C--:B------:R-:W-:Y:S01]  /*af00*/  FMUL R94, R94, R10.reuse ;  /* 0x0000000a5e5e7220 */ /* 0x080fe20000400000 */
[-C--:B------:R-:W-:Y:S01]  /*af10*/  FMUL R95, R95, R10.reuse ;  /* 0x0000000a5f5f7220 */ /* 0x080fe20000400000 */
[----:B------:R-:W-:Y:S01]  /*af20*/  ISETP.NE.AND.EX P0, PT, RZ, UR5, PT, P0 ;  /* 0x00000005ff007c0c */ /* 0x000fe2000bf05300 */
        /* <DEDUP_REMOVED lines=28> */
[----:B------:R-:W-:Y:S06]  /*b0f0*/  @P0 BRA `(.L_x_66) ;  /* 0x0000000000240947 */ /* 0x000fec0003800000 */
[----:B------:R-:W-:Y:S02]  /*b100*/  ULDC.64 UR4, c[0x0][0x728] ;  /* 0x0001ca0000047ab9 */ /* 0x000fe40000000a00 */
[----:B------:R-:W-:-:S04]  /*b110*/  ISETP.NE.U32.AND P0, PT, RZ, UR4, PT ;  /* 0x00000004ff007c0c */ /* 0x000fc8000bf05070 */
[----:B------:R-:W-:-:S13]  /*b120*/  ISETP.NE.AND.EX P0, PT, RZ, UR5, PT, P0 ;  /* 0x00000005ff007c0c */ /* 0x000fda000bf05300 */
[----:B------:R-:W-:Y:S05]  /*b130*/  @!P0 BRA `(.L_x_67) ;  /* 0x00000000000c8947 */ /* 0x000fea0003800000 */
[----:B--2---:R-:W2:Y:S02]  /*b140*/  LDC.64 R4, c[0x0][0x728] ;  /* 0x0001ca00ff047b82 */ /* 0x004ea40000000a00 */
[----:B--2---:R3:W5:Y:S01]  /*b150*/  LDG.E R16, desc[UR54][R4.64] ;  /* 0x0000003604107981 */ /* 0x004762000c1e1900 */
[----:B------:R-:W-:Y:S05]  /*b160*/  BRA `(.L_x_66) ;  /* 0x0000000000087947 */ /* 0x000fea0003800000 */
.L_x_67:
[----:B------:R-:W-:Y:S02]  /*b170*/  ULDC UR4, c[0x0][0x720] ;  /* 0x0001c80000047ab9 */ /* 0x000fe40000000800 */
[----:B------:R-:W-:-:S07]  /*b180*/  IMAD.U32 R16, RZ, RZ, UR4 ;  /* 0x00000004ff107e24 */ /* 0x000fce000f8e00ff */
.L_x_66:
[----:B-1----:R-:W-:-:S04]  /*b190*/  MOV R0, RZ ;  /* 0x000000ff00007202 */ /* 0x002fc80000000f00 */
[----:B------:R-:W-:-:S13]  /*b1a0*/  LOP3.LUT P0, RZ, R0, 0x1bf, RZ, 0xc0, !PT ;  /* 0x000001bf00ff7812 */ /* 0x000fda000780c0ff */
[----:B------:R-:W-:Y:S05]  /*b1b0*/  @!P0 BRA `(.L_x_68) ;  /* 0x0000000000408947 */ /* 0x000fea0003800000 */
[----:B------:R-:W-:Y:S01]  /*b1c0*/  MOV R0, 0x0 ;  /* 0x0000000000007802 */ /* 0x000fe20000000f00 */
[----:B------:R-:W-:Y:S01]  /*b1d0*/  ULDC.64 UR4, c[0x4][0x70] ;  /* 0x01001c0000047ab9 */ /* 0x000fe20000000a00 */
[----:B------:R-:W-:Y:S01]  /*b1e0*/  ULDC.64 UR6, c[0x4][0x8] ;  /* 0x0100020000067ab9 */ /* 0x000fe20000000a00 */
[----:B--23--:R-:W-:Y:S01]  /*b1f0*/  MOV R4, UR4 ;  /* 0x0000000400047c02 */ /* 0x00cfe20008000f00 */
[----:B------:R1:W2:Y:S01]  /*b200*/  LDC.64 R14, c[0x4][R0] ;  /* 0x01000000000e7b82 */ /* 0x0002a20000000a00 */
[----:B------:R-:W-:Y:S01]  /*b210*/  MOV R5, UR5 ;  /* 0x0000000500057c02 */ /* 0x000fe20008000f00 */
[----:B------:R-:W-:Y:S01]  /*b220*/  ULDC.64 UR4, c[0x4][0x78] ;  /* 0x01001e0000047ab9 */ /* 0x000fe20000000a00 */
[----:B------:R-:W-:Y:S01]  /*b230*/  MOV R10, UR6 ;  /* 0x00000006000a7c02 */ /* 0x000fe20008000f00 */
[----:B------:R-:W-:Y:S01]  /*b240*/  IMAD.U32 R6, RZ, RZ, UR4 ;  /* 0x00000004ff067e24 */ /* 0x000fe2000f8e00ff */
[----:B------:R-:W-:Y:S01]  /*b250*/  MOV R7, UR5 ;  /* 0x0000000500077c02 */ /* 0x000fe20008000f00 */
[----:B------:R-:W-:Y:S01]  /*b260*/  IMAD.U32 R11, RZ, RZ, UR7 ;  /* 0x00000007ff0b7e24 */ /* 0x000fe2000f8e00ff */
[----:B------:R-:W-:Y:S01]  /*b270*/  MOV R8, 0x70 ;  /* 0x0000007000087802 */ /* 0x000fe20000000f00 */
[----:B------:R-:W-:Y:S01]  /*b280*/  IMAD.MOV.U32 R13, RZ, RZ, RZ ;  /* 0x000000ffff0d7224 */ /* 0x000fe200078e00ff */
[----:B-1----:R-:W-:-:S07]  /*b290*/  MOV R12, 0x1 ;  /* 0x00000001000c7802 */ /* 0x002fce0000000f00 */
[----:B------:R-:W-:-:S07]  /*b2a0*/  LEPC R20, `(.L_x_68) ;  /* 0x000000001014794e */ /* 0x000fce0000000000 */
[----:B--2--5:R-:W-:Y:S05]  /*b2b0*/  CALL.ABS.NOINC R14 ;  /* 0x000000000e007343 */ /* 0x024fea0003c00000 */
.L_x_68:
[----:B------:R-:W-:Y:S02]  /*b2c0*/  MOV R23, UR45 ;  /* 0x0000002d00177c02 */ /* 0x000fe40008000f00 */
[----:B------:R-:W-:-:S05]  /*b2d0*/  MOV R0, UR50 ;  /* 0x0000003200007c02 */ /* 0x000fca0008000f00 */
[----:B------:R-:W-:-:S04]  /*b2e0*/  IMAD R23, R0, 0x2200, R23 ;  /* 0x0000220000177824 */ /* 0x000fc800078e0217 */
[----:B------:R-:W-:-:S05]  /*b2f0*/  VIADD R24, R23, 0x2de00 ;  /* 0x0002de0017187836 */ /* 0x000fca0000000000 */
        /* <DEDUP_REMOVED lines=9> */
[----:B------:R-:W-:Y:S01]  /*b390*/  IMAD.U32 R6, RZ, RZ, UR6 ;  /* 0x00000006ff067e24 */ /* 0x000fe2000f8e00ff */
[----:B------:R-:W-:Y:S01]  /*b3a0*/  MOV R7, UR7 ;  /* 0x0000000700077c02 */ /* 0x000fe20008000f00 */
[----:B------:R-:W-:Y:S01]  /*b3b0*/  IMAD.U32 R11, RZ, RZ, UR5 ;  /* 0x00000005ff0b7e24 */ /* 0x000fe2000f8e00ff */
[----:B------:R-:W-:Y:S01]  /*b3c0*/  MOV R10, UR4 ;  /* 0x00000004000a7c02 */ /* 0x000fe20008000f00 */
[----:B------:R-:W-:Y:S01]  /*b3d0*/  IMAD.MOV.U32 R13, RZ, RZ, RZ ;  /* 0x000000ffff0d7224 */ /* 0x000fe200078e00ff */
[----:B------:R-:W-:-:S02]  /*b3e0*/  MOV R8, 0x70 ;  /* 0x0000007000087802 */ /* 0x000fc40000000f00 */
[----:B-1----:R-:W-:-:S07]  /*b3f0*/  MOV R12, 0x1 ;  /* 0x00000001000c7802 */ /* 0x002fce0000000f00 */
[----:B------:R-:W-:-:S07]  /*b400*/  LEPC R20, `(.L_x_69) ;  /* 0x000000001014794e */ /* 0x000fce0000000000 */
[----:B--2--5:R-:W-:Y:S05]  /*b410*/  CALL.ABS.NOINC R14 ;  /* 0x000000000e007343 */ /* 0x024fea0003c00000 */
.L_x_69:
[C---:B------:R-:W-:Y:S01]  /*b420*/  SHF.L.U32 R0, R2.reuse, 0x4, RZ ;  /* 0x0000000402007819 */ /* 0x040fe200000006ff */
[----:B------:R-:W-:Y:S01]  /*b430*/  ULDC.64 UR4, c[0x0][0x730] ;  /* 0x0001cc0000047ab9 */ /* 0x000fe20000000a00 */
[----:B------:R-:W-:Y:S02]  /*b440*/  SHF.L.U32 R3, R2, 0x5, RZ ;  /* 0x0000000502037819 */ /* 0x000fe400000006ff */
[----:B------:R-:W-:Y:S02]  /*b450*/  LOP3.LUT R0, R0, 0x600, RZ, 0xc0, !PT ;  /* 0x0000060000007812 */ /* 0x000fe400078ec0ff */
[----:B--23--:R-:W-:Y:S02]  /*b460*/  LOP3.LUT R4, R3, 0xc0, RZ, 0xc0, !PT ;  /* 0x000000c003047812 */ /* 0x00cfe400078ec0ff */
[----:B------:R-:W-:Y:S02]  /*b470*/  LOP3.LUT R0, R0, 0x20, R3, 0xf8, !PT ;  /* 0x0000002000007812 */ /* 0x000fe400078ef803 */
[----:B------:R-:W-:-:S02]  /*b480*/  SHF.R.U32.HI R5, RZ, 0x1, R2 ;  /* 0x00000001ff057819 */ /* 0x000fc40000011602 */
[----:B------:R-:W-:Y:S02]  /*b490*/  LOP3.LUT R3, R0, 0x100, R3, 0xf8, !PT ;  /* 0x0000010000037812 */ /* 0x000fe400078ef803 */
[----:B------:R-:W-:Y:S02]  /*b4a0*/  LOP3.LUT R0, R2, 0x7f, RZ, 0xc0, !PT ;  /* 0x0000007f02007812 */ /* 0x000fe400078ec0ff */
[----:B------:R-:W-:Y:S01]  /*b4b0*/  ISETP.NE.U32.AND P0, PT, RZ, UR4, PT ;  /* 0x00000004ff007c0c */ /* 0x000fe2000bf05070 */
[----:B------:R-:W-:Y:S01]  /*b4c0*/  ULDC UR4, c[0x0][0x720] ;  /* 0x0001c80000047ab9 */ /* 0x000fe20000000800 */
[----:B------:R-:W-:Y:S02]  /*b4d0*/  IADD3 R0, R0, 0x1f, RZ ;  /* 0x0000001f00007810 */ /* 0x000fe40007ffe0ff */
[----:B------:R-:W-:Y:S01]  /*b4e0*/  LOP3.LUT R4, R4, 0x8, R5, 0xf8, !PT ;  /* 0x0000000804047812 */ /* 0x000fe200078ef805 */
[----:B------:R-:W-:Y:S01]  /*b4f0*/  IMAD.SHL.U32 R5, R2, 0x4, RZ ;  /* 0x0000000402057824 */ /* 0x000fe200078e00ff */
[----:B------:R-:W-:-:S02]  /*b500*/  ISETP.NE.AND.EX P0, PT, RZ, UR5, PT, P0 ;  /* 0x00000005ff007c0c */ /* 0x000fc4000bf05300 */
[----:B------:R-:W-:Y:S02]  /*b510*/  ISETP.GT.U32.AND P1, PT, R0, 0x3e, PT ;  /* 0x0000003e0000780c */ /* 0x000fe40003f24070 */
[----:B-----5:R-:W-:Y:S02]  /*b520*/  FSEL R21, R16, UR4, !P0 ;  /* 0x0000000410157c08 */ /* 0x020fe4000c000000 */
[----:B------:R-:W-:Y:S02]  /*b530*/  LOP3.LUT R4, R4, 0x18, R5, 0x78, !PT ;  /* 0x0000001804047812 */ /* 0x000fe400078e7805 */
[----:B------:R-:W-:Y:S01]  /*b540*/  LOP3.LUT P0, RZ, R2, 0x4, RZ, 0xc0, !PT ;  /* 0x0000000402ff7812 */ /* 0x000fe2000780c0ff */
[-C--:B------:R-:W-:Y:S01]  /*b550*/  FMUL R7, R94, R21.reuse ;  /* 0x000000155e077220 */ /* 0x080fe20000400000 */
[----:B------:R-:W-:Y:S01]  /*b560*/  LOP3.LUT R3, R3, R4, RZ, 0xfc, !PT ;  /* 0x0000000403037212 */ /* 0x000fe200078efcff */
        /* <DEDUP_REMOVED lines=63> */
[----:B------:R-:W-:Y:S01]  /*b960*/  MOV R21, 0x20 ;  /* 0x0000002000157802 */ /* 0x000fe20000000f00 */
[----:B------:R-:W-:Y:S01]  /*b970*/  IMAD R24, R3, 0x2, R24 ;  /* 0x0000000203187824 */ /* 0x000fe200078e0218 */
        /* <DEDUP_REMOVED lines=8> */
[----:B------:R-:W-:Y:S02]  /*ba00*/  SEL R21, R21, 0xffffffe0, !P0 ;  /* 0xffffffe015157807 */ /* 0x000fe40004000000 */
[----:B------:R-:W-:Y:S01]  /*ba10*/  LEA R3, R3, R23, 0x1 ;  /* 0x0000001703037211 */ /* 0x000fe200078e08ff */
[----:B------:R-:W-:Y:S06]  /*ba20*/  @P1 BRA `(.L_x_70) ;  /* 0x0000000000041947 */ /* 0x000fec0003800000 */
[----:B------:R-:W-:-:S04]  /*ba30*/  DEPBAR.LE SB0, 0x1 ;  /* 0x000080400000791a */ /* 0x000fc80000000000 */
.L_x_70:
[----:B------:R-:W-:Y:S05]  /*ba40*/  WARPSYNC.ALL ;  /* 0x0000000000007948 */ /* 0x000fea0003800000 */
[----:B------:R-:W-:Y:S01]  /*ba50*/  BAR.SYNC.DEFER_BLOCKING 0x1, 0x80 ;  /* 0x0042000000007b1d */ /* 0x000fe20000010000 */
[----:B------:R-:W-:Y:S02]  /*ba60*/  IADD3 R0, R24, R21, RZ ;  /* 0x0000001518007210 */ /* 0x000fe40007ffe0ff */
[----:B------:R-:W-:Y:S02]  /*ba70*/  F2FP.F16.F32.PACK_AB R13, R13, R14 ;  /* 0x0000000e0d0d723e */ /* 0x000fe400000000ff */
[----:B------:R-:W-:Y:S01]  /*ba80*/  F2FP.F16.F32.PACK_AB R112, R113, R112 ;  /* 0x000000707170723e */ /* 0x000fe200000000ff */
[----:B------:R-:W-:Y:S01]  /*ba90*/  BSSY B0, `(.L_x_71) ;  /* 0x000001d000007945 */ /* 0x000fe20003800000 */
[----:B------:R-:W-:-:S02]  /*baa0*/  F2FP.F16.F32.PACK_AB R12, R105, R104 ;  /* 0x00000068690c723e */ /* 0x000fc400000000ff */
[----:B------:R-:W-:Y:S02]  /*bab0*/  F2FP.F16.F32.PACK_AB R14, R109, R108 ;  /* 0x0000006c6d0e723e */ /* 0x000fe400000000ff */
[----:B------:R-:W-:Y:S02]  /*bac0*/  F2FP.F16.F32.PACK_AB R15, R15, R20 ;  /* 0x000000140f0f723e */ /* 0x000fe400000000ff */
[----:B------:R-:W-:Y:S02]  /*bad0*/  F2FP.F16.F32.PACK_AB R113, R25, R26 ;  /* 0x0000001a1971723e */ /* 0x000fe400000000ff */
[----:B------:R-:W-:Y:S02]  /*bae0*/  F2FP.F16.F32.PACK_AB R114, R117, R116 ;  /* 0x000000747572723e */ /* 0x000fe400000000ff */
[----:B------:R-:W-:Y:S02]  /*baf0*/  F2FP.F16.F32.PACK_AB R115, R27, R28 ;  /* 0x0000001c1b73723e */ /* 0x000fe400000000ff */
[----:B------:R-:W-:Y:S01]  /*bb00*/  IADD3 R21, R21, 0x1000, R24 ;  /* 0x0000100015157810 */ /* 0x000fe20007ffe018 */
[----:B------:R1:W-:Y:S04]  /*bb10*/  STSM.16.M88.4 [R3+0x2de00], R4 ;  /* 0x02de000403007844 */ /* 0x0003e80000000200 */
[----:B------:R1:W-:Y:S01]  /*bb20*/  STSM.16.M88.4 [R0], R8 ;  /* 0x0000000800007844 */ /* 0x0003e20000000200 */
[----:B------:R-:W-:Y:S01]  /*bb30*/  @!PT LDS RZ, [RZ] ;  /* 0x00000000fffff984 */ /* 0x000fe20000000800 */
[----:B------:R-:W-:Y:S01]  /*bb40*/  @!PT LDS RZ, [RZ] ;  /* 0x00000000fffff984 */ /* 0x000fe20000000800 */
[----:B------:R-:W-:Y:S01]  /*bb50*/  @!PT LDS RZ, [RZ] ;  /* 0x00000000fffff984 */ /* 0x000fe20000000800 */
[----:B------:R-:W-:Y:S01]  /*bb60*/  @!PT LDS RZ, [RZ] ;  /* 0x00000000fffff984 */ /* 0x000fe20000000800 */
[----:B------:R2:W-:Y:S06]  /*bb70*/  MEMBAR.ALL.CTA ;  /* 0x0000000000007992 */ /* 0x0005ec0000008000 */
[----:B--2---:R-:W2:Y:S02]  /*bb80*/  FENCE.VIEW.ASYNC.S ;  /* 0x00000000000073c6 */ /* 0x004ea40000000000 */
[----:B--2---:R-:W-:Y:S06]  /*bb90*/  BAR.SYNC.DEFER_BLOCKING 0x1, 0x80 ;  /* 0x0042000000007b1d */ /* 0x004fec0000010000 */
[----:B------:R-:W-:Y:S05]  /*bba0*/  @P1 BRA `(.L_x_72) ;  /* 0x00000000002c1947 */ /* 0x000fea0003800000 */
[----:B------:R-:W-:Y:S01]  /*bbb0*/  R2UR UR40, R23 ;  /* 0x00000000172872ca */ /* 0x000fe200000e0000 */
[----:B------:R-:W-:Y:S02]  /*bbc0*/  UIADD3 UR43, -UR39, URZ, URZ ;  /* 0x0000003f272b7290 */ /* 0x000fe4000fffe13f */
[----:B------:R-:W-:Y:S01]  /*bbd0*/  UIADD3 UR6, UP0, UR52, 0x670, URZ ;  /* 0x0000067034067890 */ /* 0x000fe2000ff1e03f */
[----:B------:R-:W-:Y:S01]  /*bbe0*/  ULDC UR4, c[0x0][0xa10] ;  /* 0x0002840000047ab9 */ /* 0x000fe20000000800 */
[----:B------:R-:W-:Y:S01]  /*bbf0*/  UMOV UR41, URZ ;  /* 0x0000003f00297c82 */ /* 0x000fe20008000000 */
[----:B------:R-:W-:Y:S02]  /*bc00*/  UIMAD UR43, UR4, UR43, UR38 ;  /* 0x0000002b042b72a4 */ /* 0x000fe4000f8e0226 */
[----:B------:R-:W-:-:S05]  /*bc10*/  UIADD3.X UR7, URZ, UR53, URZ, UP0, !UPT ;  /* 0x000000353f077290 */ /* 0x000fca00087fe43f */
[----:B------:R-:W-:-:S09]  /*bc20*/  UIADD3 UR40, UR40, 0x2de00, URZ ;  /* 0x0002de0028287890 */ /* 0x000fd2000fffe03f */
[----:B------:R2:W-:Y:S01]  /*bc30*/  UTMASTG.4D [UR40], [UR6] ;  /* 0x00000028060073b5 */ /* 0x0005e20008018000 */
[----:B------:R0:W-:Y:S01]  /*bc40*/  UTMACMDFLUSH ;  /* 0x00000000000079b7 */ /* 0x0001e20000000000 */
[----:B--2---:R-:W-:-:S04]  /*bc50*/  DEPBAR.LE SB0, 0x1 ;  /* 0x000080400000791a */ /* 0x004fc80000000000 */
.L_x_72:
[----:B------:R-:W-:Y:S05]  /*bc60*/  BSYNC B0 ;  /* 0x0000000000007941 */ /* 0x000fea0003800000 */
.L_x_71:
[----:B------:R-:W-:Y:S01]  /*bc70*/  BAR.SYNC.DEFER_BLOCKING 0x1, 0x80 ;  /* 0x0042000000007b1d */ /* 0x000fe20000010000 */
[----:B------:R-:W-:Y:S02]  /*bc80*/  F2FP.F16.F32.PACK_AB R29, R29, R30 ;  /* 0x0000001e1d1d723e */ /* 0x000fe400000000ff */
[----:B------:R-:W-:Y:S02]  /*bc90*/  F2FP.F16.F32.PACK_AB R31, R31, R32 ;  /* 0x000000201f1f723e */ /* 0x000fe400000000ff */
[----:B------:R-:W-:Y:S01]  /*bca0*/  F2FP.F16.F32.PACK_AB R33, R33, R34 ;  /* 0x000000222121723e */ /* 0x000fe200000000ff */
[----:B------:R-:W-:Y:S01]  /*bcb0*/  BSSY B0, `(.L_x_73) ;  /* 0x000001b000007945 */ /* 0x000fe20003800000 */
[----:B------:R-:W-:Y:S02]  /*bcc0*/  F2FP.F16.F32.PACK_AB R28, R121, R120 ;  /* 0x00000078791c723e */ /* 0x000fe400000000ff */
[----:B------:R-:W-:Y:S02]  /*bcd0*/  F2FP.F16.F32.PACK_AB R30, R125, R124 ;  /* 0x0000007c7d1e723e */ /* 0x000fe400000000ff */
[----:B------:R-:W-:-:S02]  /*bce0*/  F2FP.F16.F32.PACK_AB R32, R129, R128 ;  /* 0x000000808120723e */ /* 0x000fc400000000ff */
[----:B------:R-:W-:Y:S02]  /*bcf0*/  F2FP.F16.F32.PACK_AB R34, R133, R132 ;  /* 0x000000848522723e */ /* 0x000fe400000000ff */
[----:B------:R-:W-:Y:S01]  /*bd00*/  F2FP.F16.F32.PACK_AB R35, R35, R36 ;  /* 0x000000242323723e */ /* 0x000fe200000000ff */
[----:B------:R2:W-:Y:S04]  /*bd10*/  STSM.16.M88.4 [R24+0x1000], R12 ;  /* 0x0010000c18007844 */ /* 0x0005e80000000200 */
[----:B------:R2:W-:Y:S01]  /*bd20*/  STSM.16.M88.4 [R21], R112 ;  /* 0x0000007015007844 */ /* 0x0005e20000000200 */
[----:B------:R-:W-:Y:S01]  /*bd30*/  @!PT LDS RZ, [RZ] ;  /* 0x00000000fffff984 */ /* 0x000fe20000000800 */
[----:B------:R-:W-:Y:S01]  /*bd40*/  @!PT LDS RZ, [RZ] ;  /* 0x00000000fffff984 */ /* 0x000fe20000000800 */
[----:B------:R-:W-:Y:S01]  /*bd50*/  @!PT LDS RZ, [RZ] ;  /* 0x00000000fffff984 */ /* 0x000fe20000000800 */
[----:B------:R-:W-:Y:S01]  /*bd60*/  @!PT LDS RZ, [RZ] ;  /* 0x00000000fffff984 */ /* 0x000fe20000000800 */
[----:B------:R3:W-:Y:S06]  /*bd70*/  MEMBAR.ALL.CTA ;  /* 0x0000000000007992 */ /* 0x0007ec0000008000 */
[----:B---3--:R-:W3:Y:S02]  /*bd80*/  FENCE.VIEW.ASYNC.S ;  /* 0x00000000000073c6 */ /* 0x008ee40000000000 */
[----:B---3--:R-:W-:Y:S06]  /*bd90*/  BAR.SYNC.DEFER_BLOCKING 0x1, 0x80 ;  /* 0x0042000000007b1d */ /* 0x008fec0000010000 */
[----:B------:R-:W-:Y:S05]  /*bda0*/  @P1 BRA `(.L_x_74) ;  /* 0x00000000002c1947 */ /* 0x000fea0003800000 */
[----:B------:R-:W-:Y:S01]  /*bdb0*/  R2UR UR40, R23 ;  /* 0x00000000172872ca */ /* 0x000fe200000e0000 */
[----:B------:R-:W-:Y:S02]  /*bdc0*/  UIADD3 UR43, -UR39, URZ, URZ ;  /* 0x0000003f272b7290 */ /* 0x000fe4000fffe13f */
[----:B------:R-:W-:Y:S01]  /*bdd0*/  UIADD3 UR6, UP0, UR52, 0x670, URZ ;  /* 0x0000067034067890 */ /* 0x000fe2000ff1e03f */
[----:B------:R-:W-:Y:S01]  /*bde0*/  ULDC UR4, c[0x0][0xa10] ;  /* 0x0002840000047ab9 */ /* 0x000fe20000000800 */
[----:B------:R-:W-:Y:S01]  /*bdf0*/  UMOV UR41, 0x20 ;  /* 0x0000002000297882 */ /* 0x000fe20000000000 */
[----:B------:R-:W-:Y:S02]  /*be00*/  UIMAD UR43, UR4, UR43, UR38 ;  /* 0x0000002b042b72a4 */ /* 0x000fe4000f8e0226 */
[----:B------:R-:W-:-:S05]  /*be10*/  UIADD3.X UR7, URZ, UR53, URZ, UP0, !UPT ;  /* 0x000000353f077290 */ /* 0x000fca00087fe43f */
[----:B------:R-:W-:-:S09]  /*be20*/  UIADD3 UR40, UR40, 0x2ee00, URZ ;  /* 0x0002ee0028287890 */ /* 0x000fd2000fffe03f */
[----:B------:R3:W-:Y:S01]  /*be30*/  UTMASTG.4D [UR40], [UR6] ;  /* 0x00000028060073b5 */ /* 0x0007e20008018000 */
[----:B------:R0:W-:Y:S01]  /*be40*/  UTMACMDFLUSH ;  /* 0x00000000000079b7 */ /* 0x0001e20000000000 */
[----:B---3--:R-:W-:-:S04]  /*be50*/  DEPBAR.LE SB0, 0x1 ;  /* 0x000080400000791a */ /* 0x008fc80000000000 */
.L_x_74:
[----:B------:R-:W-:Y:S05]  /*be60*/  BSYNC B0 ;  /* 0x0000000000007941 */ /* 0x000fea0003800000 */
.L_x_73:
        /* <DEDUP_REMOVED lines=10> */
[----:B------:R3:W-:Y:S04]  /*bf10*/  STSM.16.M88.4 [R24], R28 ;  /* 0x0000001c18007844 */ /* 0x0007e80000000200 */
[----:B------:R3:W-:Y:S01]  /*bf20*/  STSM.16.M88.4 [R0], R32 ;  /* 0x0000002000007844 */ /* 0x0007e20000000200 */
[----:B------:R-:W-:Y:S01]  /*bf30*/  @!PT LDS RZ, [RZ] ;  /* 0x00000000fffff984 */ /* 0x000fe20000000800 */
[----:B------:R-:W-:Y:S01]  /*bf40*/  @!PT LDS RZ, [RZ] ;  /* 0x00000000fffff984 */ /* 0x000fe20000000800 */
[----:B------:R-:W-:Y:S01]  /*bf50*/  @!PT LDS RZ, [RZ] ;  /* 0x00000000fffff984 */ /* 0x000fe20000000800 */
[----:B------:R-:W-:Y:S01]  /*bf60*/  @!PT LDS RZ, [RZ] ;  /* 0x00000000fffff984 */ /* 0x000fe20000000800 */
[----:B------:R4:W-:Y:S06]  /*bf70*/  MEMBAR.ALL.CTA ;  /* 0x0000000000007992 */ /* 0x0009ec0000008000 */
[----:B----4-:R-:W4:Y:S02]  /*bf80*/  FENCE.VIEW.ASYNC.S ;  /* 0x00000000000073c6 */ /* 0x010f240000000000 */
[----:B----4-:R-:W-:Y:S06]  /*bf90*/  BAR.SYNC.DEFER_BLOCKING 0x1, 0x80 ;  /* 0x0042000000007b1d */ /* 0x010fec0000010000 */
[----:B------:R-:W-:Y:S05]  /*bfa0*/  @P1 BRA `(.L_x_76) ;  /* 0x0000000000341947 */ /* 0x000fea0003800000 */
[----:B------:R-:W-:Y:S01]  /*bfb0*/  R2UR UR8, R23 ;  /* 0x00000000170872ca */ /* 0x000fe200000e0000 */
[----:B------:R-:W-:Y:S02]  /*bfc0*/  UIADD3 UR11, -UR39, URZ, URZ ;  /* 0x0000003f270b7290 */ /* 0x000fe4000fffe13f */
[----:B------:R-:W-:Y:S01]  /*bfd0*/  UIADD3 UR6, UP0, UR52, 0x670, URZ ;  /* 0x0000067034067890 */ /* 0x000fe2000ff1e03f */
[----:B------:R-:W-:Y:S01]  /*bfe0*/  ULDC UR4, c[0x0][0xa10] ;  /* 0x0002840000047ab9 */ /* 0x000fe20000000800 */
[----:B------:R-:W-:Y:S01]  /*bff0*/  UMOV UR9, 0x40 ;  /* 0x0000004000097882 */ /* 0x000fe20000000000 */
[----:B------:R-:W-:Y:S02]  /*c000*/  UIMAD UR11, UR4, UR11, UR38 ;  /* 0x0000000b040b72a4 */ /* 0x000fe4000f8e0226 */
[----:B------:R-:W-:Y:S01]  /*c010*/  UIADD3.X UR7, URZ, UR53, URZ, UP0, !UPT ;  /* 0x000000353f077290 */ /* 0x000fe200087fe43f */
[----:B------:R-:W-:Y:S01]  /*c020*/  UMOV UR10, UR42 ;  /* 0x0000002a000a7c82 */ /* 0x000fe20008000000 */
[----:B------:R-:W-:-:S03]  /*c030*/  UMOV UR12, UR44 ;  /* 0x0000002c000c7c82 */ /* 0x000fc60008000000 */
[----:B------:R-:W-:-:S09]  /*c040*/  UIADD3 UR8, UR8, 0x2de00, URZ ;  /* 0x0002de0008087890 */ /* 0x000fd2000fffe03f */
[----:B------:R4:W-:Y:S01]  /*c050*/  UTMASTG.4D [UR8], [UR6] ;  /* 0x00000008060073b5 */ /* 0x0009e20008018000 */
[----:B------:R0:W-:Y:S01]  /*c060*/  UTMACMDFLUSH ;  /* 0x00000000000079b7 */ /* 0x0001e20000000000 */
[----:B----4-:R-:W-:-:S04]  /*c070*/  DEPBAR.LE SB0, 0x1 ;  /* 0x000080400000791a */ /* 0x010fc80000000000 */
.L_x_76:
[----:B------:R-:W-:Y:S05]  /*c080*/  BSYNC B0 ;  /* 0x0000000000007941 */ /* 0x000fea0003800000 */
.L_x_75:
[----:B------:R-:W-:Y:S06]  /*c090*/  BAR.SYNC.DEFER_BLOCKING 0x1, 0x80 ;  /* 0x0042000000007b1d */ /* 0x000fec0000010000 */
[----:B------:R-:W-:Y:S01]  /*c0a0*/  BSSY B0, `(.L_x_77) ;  /* 0x0000017000007945 */ /* 0x000fe20003800000 */
[----:B------:R4:W-:Y:S04]  /*c0b0*/  STSM.16.M88.4 [R24+0x1000], R36 ;  /* 0x0010002418007844 */ /* 0x0009e80000000200 */
[----:B------:R4:W-:Y:S01]  /*c0c0*/  STSM.16.M88.4 [R21], R40 ;  /* 0x0000002815007844 */ /* 0x0009e20000000200 */
[----:B------:R-:W-:Y:S01]  /*c0d0*/  @!PT LDS RZ, [RZ] ;  /* 0x00000000fffff984 */ /* 0x000fe20000000800 */
[----:B------:R-:W-:Y:S01]  /*c0e0*/  @!PT LDS RZ, [RZ] ;  /* 0x00000000fffff984 */ /* 0x000fe20000000800 */
[----:B------:R-:W-:Y:S01]  /*c0f0*/  @!PT LDS RZ, [RZ] ;  /* 0x00000000fffff984 */ /* 0x000fe20000000800 */
[----:B------:R-:W-:Y:S01]  /*c100*/  @!PT LDS RZ, [RZ] ;  /* 0x00000000fffff984 */ /* 0x000fe20000000800 */
[----:B------:R5:W-:Y:S06]  /*c110*/  MEMBAR.ALL.CTA ;  /* 0x0000000000007992 */ /* 0x000bec0000008000 */
[----:B-----5:R-:W5:Y:S02]  /*c120*/  FENCE.VIEW.ASYNC.S ;  /* 0x00000000000073c6 */ /* 0x020f640000000000 */
[----:B-----5:R-:W-:Y:S06]  /*c130*/  BAR.SYNC.DEFER_BLOCKING 0x1, 0x80 ;  /* 0x0042000000007b1d */ /* 0x020fec0000010000 */
        /* <DEDUP_REMOVED lines=11> */
[----:B------:R1:W-:Y:S02]  /*c1f0*/  UTMASTG.4D [UR8], [UR6] ;  /* 0x00000008060073b5 */ /* 0x0003e40008018000 */
[----:B-1----:R0:W-:Y:S02]  /*c200*/  UTMACMDFLUSH ;  /* 0x00000000000079b7 */ /* 0x0021e40000000000 */
.L_x_78:
[----:B------:R-:W-:Y:S05]  /*c210*/  BSYNC B0 ;  /* 0x0000000000007941 */ /* 0x000fea0003800000 */
.L_x_77:
[----:B------:R-:W-:Y:S01]  /*c220*/  ULEA UR4, UR50, 0xfffffff8, 0x3 ;  /* 0xfffffff832047891 */ /* 0x000fe2000f8e183f */
[----:B------:R-:W-:-:S04]  /*c230*/  DEPBAR.LE SB0, 0x0 ;  /* 0x000080000000791a */ /* 0x000fc80000000000 */
[----:B------:R-:W-:Y:S01]  /*c240*/  ULOP3.LUT UR4, UR4, 0x8, URZ, 0xc0, !UPT ;  /* 0x0000000804047892 */ /* 0x000fe2000f8ec03f */
[----:B------:R-:W-:-:S03]  /*c250*/  LOP3.LUT R19, R19, 0x1, RZ, 0x3c, !PT ;  /* 0x0000000113137812 */ /* 0x000fc600078e3cff */
[----:B------:R-:W-:-:S06]  /*c260*/  ULOP3.LUT UR4, UR4, 0x18, URZ, 0x3c, !UPT ;  /* 0x0000001804047892 */ /* 0x000fcc000f8e3c3f */
[----:B-1-3--:R-:W-:Y:S01]  /*c270*/  IMAD.U32 R0, RZ, RZ, UR4 ;  /* 0x00000004ff007e24 */ /* 0x00afe2000f8e00ff */
[----:B------:R-:W-:Y:S02]  /*c280*/  ULDC UR4, c[0x0][0xc] ;  /* 0x0000030000047ab9 */ /* 0x000fe40000000800 */
[----:B------:R-:W-:Y:S01]  /*c290*/  IADD3 R17, R17, UR4, RZ ;  /* 0x0000000411117c10 */ /* 0x000fe2000fffe0ff */
[----:B------:R-:W-:Y:S01]  /*c2a0*/  ULDC UR4, c[0x0][0xa00] ;  /* 0x0002800000047ab9 */ /* 0x000fe20000000800 */
[----:B------:R1:W-:Y:S02]  /*c2b0*/  SYNCS.ARRIVE.TRANS64.A1T0 RZ, [R0+UR45+0x34490], RZ ;  /* 0x034490ff00ff79a7 */ /* 0x0003e4000810002d */
[----:B------:R-:W-:-:S13]  /*c2c0*/  ISETP.GE.AND P0, PT, R17, UR4, PT ;  /* 0x0000000411007c0c */ /* 0x000fda000bf06270 */
[----:B-1----:R-:W-:Y:S05]  /*c2d0*/  @!P0 BRA `(.L_x_79) ;  /* 0xffffff4800808947 */ /* 0x002fea000383ffff */
[----:B------:R-:W-:Y:S05]  /*c2e0*/  EXIT ;  /* 0x000000000000794d */ /* 0x000fea0003800000 */
.L_x_6:
[----:B------:R-:W-:-:S08]  /*c2f0*/  NOP ;  /* 0x0000000000007918 */ /* 0x000fd00000000000 */
[----:B------:R-:W2:-:S00]  /*c300*/  USETMAXREG.DEALLOC.CTAPOOL 0x18 ;  /* 0x00000018000079c8 */ /* 0x000e8000080e0500 */
[----:B------:R-:W-:-:S13]  /*c310*/  PLOP3.LUT P3, PT, PT, PT, UP0, 0x80, 0x0 ;  /* 0x000000000000781c */ /* 0x000fda0003f6f008 */
[----:B--2---:R-:W-:Y:S05]  /*c320*/  @!P3 BRA `(.L_x_80) ;  /* 0x000000080064b947 */ /* 0x004fea0003800000 */
[----:B------:R-:W-:-:S13]  /*c330*/  PLOP3.LUT P2, PT, PT, PT, UP1, 0x80, 0x0 ;  /* 0x000000000000781c */ /* 0x000fda0003f4f018 */
[----:B-1----:R-:W-:Y:S05]  /*c340*/  @P2 EXIT ;  /* 0x000000000000294d */ /* 0x002fea0003800000 */
[----:B------:R-:W-:Y:S02]  /*c350*/  ULDC UR4, c[0x0][0xa00] ;  /* 0x0002800000047ab9 */ /* 0x000fe40000000800 */
[----:B------:R-:W-:-:S13]  /*c360*/  ISETP.GE.AND P2, PT, R17, UR4, PT ;  /* 0x0000000411007c0c */ /* 0x000fda000bf46270 */
[----:B------:R-:W-:Y:S05]  /*c370*/  @P2 EXIT ;  /* 0x000000000000294d */ /* 0x000fea0003800000 */
[----:B------:R-:W-:Y:S01]  /*c380*/  LOP3.LUT P2, RZ, R2, 0x1f, RZ, 0xc0, !PT ;  /* 0x0000001f02ff7812 */ /* 0x000fe2000784c0ff */
[----:B------:R-:W-:Y:S01]  /*c390*/  BSSY B0, `(.L_x_81) ;  /* 0x0000091000007945 */ /* 0x000fe20003800000 */
[----:B------:R-:W-:Y:S01]  /*c3a0*/  MOV R4, 0x1 ;  /* 0x0000000100047802 */ /* 0x000fe20000000f00 */
[----:B------:R-:W-:Y:S01]  /*c3b0*/  IMAD.MOV.U32 R0, RZ, RZ, RZ ;  /* 0x000000ffff007224 */ /* 0x000fe200078e00ff */
[----:B------:R-:W-:Y:S01]  /*c3c0*/  PLOP3.LUT P0, PT, P2, P0, PT, 0x2a, 0x0 ;  /* 0x000000000000781c */ /* 0x000fe20001700572 */
[----:B------:R-:W-:Y:S01]  /*c3d0*/  ULOP3.LUT UR18, UR48, 0x2, URZ, 0xfc, !UPT ;  /* 0x0000000230127892 */ /* 0x000fe2000f8efc3f */
[----:B------:R-:W-:Y:S01]  /*c3e0*/  MOV R5, 0x1 ;  /* 0x0000000100057802 */ /* 0x000fe20000000f00 */
[----:B------:R-:W-:Y:S01]  /*c3f0*/  ULDC UR19, c[0x0][0xc] ;  /* 0x0000030000137ab9 */ /* 0x000fe20000000800 */
[----:B------:R-:W-:Y:S01]  /*c400*/  ULDC.64 UR16, c[0x0][0x198] ;  /* 0x0000660000107ab9 */ /* 0x000fe20000000a00 */
[----:B------:R-:W-:-:S08]  /*c410*/  ULDC UR20, c[0x0][0xa00] ;  /* 0x0002800000147ab9 */ /* 0x000fd00000000800 */
.L_x_96:
[----:B------:R-:W1:Y:S01]  /*c420*/  LDC R6, c[0x0][0xa04] ;  /* 0x00028100ff067b82 */ /* 0x000e620000000800 */
[----:B------:R-:W-:Y:S01]  /*c430*/  MOV R7, R17 ;  /* 0x0000001100077202 */ /* 0x000fe20000000f00 */
[----:B------:R-:W-:-:S06]  /*c440*/  UMOV UR4, 0xffffffff ;  /* 0xffffffff00047882 */ /* 0x000fcc0000000000 */
[----:B------:R-:W2:Y:S08]  /*c450*/  LDC R10, c[0x0][0xa10] ;  /* 0x00028400ff0a7b82 */ /* 0x000eb00000000800 */
[----:B------:R-:W3:Y:S01]  /*c460*/  LDC R13, c[0x0][0xa1c] ;  /* 0x00028700ff0d7b82 */ /* 0x000ee20000000800 */
[----:B-1----:R-:W-:Y:S02]  /*c470*/  ISETP.NE.AND P2, PT, R6, 0x1, PT ;  /* 0x000000010600780c */ /* 0x002fe40003f45270 */
[----:B--2---:R-:W-:-:S11]  /*c480*/  ISETP.NE.AND P3, PT, R10, 0x1, PT ;  /* 0x000000010a00780c */ /* 0x004fd60003f65270 */
[----:B------:R-:W1:Y:S01]  /*c490*/  @P2 LDC.64 R8, c[0x0][0xa08] ;  /* 0x00028200ff082b82 */ /* 0x000e620000000a00 */
[----:B---3--:R-:W-:-:S07]  /*c4a0*/  ISETP.NE.AND P4, PT, R13, 0x1, PT ;  /* 0x000000010d00780c */ /* 0x008fce0003f85270 */
[----:B------:R-:W2:Y:S08]  /*c4b0*/  @P3 LDC R12, c[0x0][0xa14] ;  /* 0x00028500ff0c3b82 */ /* 0x000eb00000000800 */
[----:B------:R-:W3:Y:S08]  /*c4c0*/  @P3 LDC R11, c[0x0][0xa18] ;  /* 0x00028600ff0b3b82 */ /* 0x000ef00000000800 */
[----:B------:R-:W4:Y:S01]  /*c4d0*/  @P4 LDC.64 R2, c[0x0][0xa20] ;  /* 0x00028800ff024b82 */ /* 0x000f220000000a00 */
[----:B-1----:R-:W-:-:S05]  /*c4e0*/  @P2 IMAD.HI.U32 R8, R17, R8, RZ ;  /* 0x0000000811082227 */ /* 0x002fca00078e00ff */
[----:B------:R-:W-:-:S05]  /*c4f0*/  @P2 SHF.R.U32.HI R7, RZ, R9, R8 ;  /* 0x00000009ff072219 */ /* 0x000fca0000011608 */
[----:B--2---:R-:W-:-:S04]  /*c500*/  @P3 IMAD.HI.U32 R8, R7, R12, RZ ;  /* 0x0000000c07083227 */ /* 0x004fc800078e00ff */
[----:B------:R-:W-:Y:S01]  /*c510*/  IMAD.MOV.U32 R9, RZ, RZ, R7 ;  /* 0x000000ffff097224 */ /* 0x000fe200078e0007 */
[----:B---3--:R-:W-:-:S05]  /*c520*/  @P3 SHF.R.U32.HI R9, RZ, R11, R8 ;  /* 0x0000000bff093219 */ /* 0x008fca0000011608 */
[----:B----4-:R-:W-:Y:S01]  /*c530*/  @P4 IMAD.HI.U32 R8, R9, R2, RZ ;  /* 0x0000000209084227 */ /* 0x010fe200078e00ff */
[----:B------:R-:W-:-:S04]  /*c540*/  MOV R2, R9 ;  /* 0x0000000900027202 */ /* 0x000fc80000000f00 */
[----:B------:R-:W-:Y:S01]  /*c550*/  @P4 SHF.R.U32.HI R2, RZ, R3, R8 ;  /* 0x00000003ff024219 */ /* 0x000fe20000011608 */
[----:B------:R-:W-:-:S03]  /*c560*/  IMAD.MOV R3, RZ, RZ, -R9 ;  /* 0x000000ffff037224 */ /* 0x000fc600078e0a09 */
[----:B------:R-:W-:Y:S01]  /*c570*/  IADD3 R2, -R2, RZ, RZ ;  /* 0x000000ff02027210 */ /* 0x000fe20007ffe1ff */
[----:B------:R-:W-:-:S04]  /*c580*/  IMAD R10, R10, R3, R7 ;  /* 0x000000030a0a7224 */ /* 0x000fc800078e0207 */
[----:B------:R-:W-:Y:S01]  /*c590*/  IMAD R2, R13, R2, R9 ;  /* 0x000000020d027224 */ /* 0x000fe200078e0209 */
[----:B------:R-:W-:Y:S06]  /*c5a0*/  BRA.DIV UR4, `(.L_x_82) ;  /* 0x0000001a04947947 */ /* 0x000fec000b800000 */
[----:B------:R-:W-:-:S13]  /*c5b0*/  ELECT P6, URZ, PT ;  /* 0x00000000003f782f */ /* 0x000fda00038c0000 */
.L_x_134:
[----:B------:R-:W-:Y:S01]  /*c5c0*/  IADD3 R3, -R7, RZ, RZ ;  /* 0x000000ff07037210 */ /* 0x000fe20007ffe1ff */
[----:B------:R-:W-:Y:S04]  /*c5d0*/  BSSY B1, `(.L_x_83) ;  /* 0x000002f000017945 */ /* 0x000fe80003800000 */
[----:B------:R-:W-:Y:S02]  /*c5e0*/  IMAD R3, R6, R3, R17 ;  /* 0x0000000306037224 */ /* 0x000fe400078e0211 */
[----:B------:R-:W-:-:S03]  /*c5f0*/  IMAD.MOV.U32 R6, RZ, RZ, RZ ;  /* 0x000000ffff067224 */ /* 0x000fc600078e00ff */
[----:B------:R-:W-:Y:S01]  /*c600*/  SHF.L.U32 R3, R3, 0x7, RZ ;  /* 0x0000000703037819 */ /* 0x000fe200000006ff */
[----:B------:R-:W-:Y:S06]  /*c610*/  @!P6 BRA `(.L_x_84) ;  /* 0x0000000000a8e947 */ /* 0x000fec0003800000 */
[----:B------:R-:W1:Y:S01]  /*c620*/  S2R R7, SR_CgaCtaId ;  /* 0x0000000000077919 */ /* 0x000e620000008800 */
[----:B------:R-:W-:-:S04]  /*c630*/  MOV R6, 0x400 ;  /* 0x0000040000067802 */ /* 0x000fc80000000f00 */
[----:B-1----:R-:W-:Y:S02]  /*c640*/  LEA R9, R7, R6, 0x18 ;  /* 0x0000000607097211 */ /* 0x002fe400078ec0ff */
[----:B------:R-:W-:Y:S02]  /*c650*/  SHF.L.U32 R6, R5, 0x1f, RZ ;  /* 0x0000001f05067819 */ /* 0x000fe400000006ff */
[----:B------:R-:W-:-:S04]  /*c660*/  LEA R7, R0, R9, 0x3 ;  /* 0x0000000900077211 */ /* 0x000fc800078e18ff */
[----:B------:R-:W1:Y:S02]  /*c670*/  SYNCS.PHASECHK.TRANS64.TRYWAIT P2, [R7+URZ+0x34460], R6 ;  /* 0x03446006070075a7 */ /* 0x000e64000804017f */
[----:B-1----:R-:W-:Y:S05]  /*c680*/  @!P2 BRA `(.L_x_85) ;  /* 0x00000018007ca947 */ /* 0x002fea0003800000 */
.L_x_135:
[----:B------:R-:W-:Y:S01]  /*c690*/  UPRMT UR4, UR18, 0x9910, URZ ;  /* 0x0000991012047896 */ /* 0x000fe2000800003f */
[----:B-1----:R-:W-:-:S03]  /*c6a0*/  @P1 MOV R6, 0x4000 ;  /* 0x0000400000061802 */ /* 0x002fc60000000f00 */
[----:B------:R-:W-:Y:S01]  /*c6b0*/  UISETP.NE.AND UP0, UPT, UR4, 0x2, UPT ;  /* 0x000000020400788c */ /* 0x000fe2000bf05270 */
[----:B------:R1:W-:Y:S05]  /*c6c0*/  @P1 SYNCS.ARRIVE.TRANS64 RZ, [R7+URZ+0x34450], R6 ;  /* 0x0344500607ff19a7 */ /* 0x0003ea000800003f */
[----:B------:R-:W-:-:S13]  /*c6d0*/  PLOP3.LUT P2, PT, PT, PT, UP0, 0x80, 0x0 ;  /* 0x000000000000781c */ /* 0x000fda0003f4f008 */
[----:B-1----:R-:W-:Y:S05]  /*c6e0*/  @P2 BRA `(.L_x_86) ;  /* 0x0000000000042947 */ /* 0x002fea0003800000 */
[----:B------:R-:W-:Y:S01]  /*c6f0*/  BPT.TRAP 0x1 ;  /* 0x000000040000795c */ /* 0x000fe20000300000 */
.L_x_86:
[----:B------:R-:W-:Y:S05]  /*c700*/  @P0 BRA `(.L_x_87) ;  /* 0x0000000000040947 */ /* 0x000fea0003800000 */
[----:B------:R-:W-:Y:S01]  /*c710*/  BPT.TRAP 0x1 ;  /* 0x000000040000795c */ /* 0x000fe20000300000 */
.L_x_87:
[----:B------:R-:W-:Y:S01]  /*c720*/  R2UR UR5, R9 ;  /* 0x00000000090572ca */ /* 0x000fe200000e0000 */
[----:B------:R-:W-:Y:S01]  /*c730*/  UIADD3 UR4, UP0, UR16, 0xf0, URZ ;  /* 0x000000f010047890 */ /* 0x000fe2000ff1e03f */
[----:B------:R-:W-:Y:S01]  /*c740*/  R2UR UR8, R0 ;  /* 0x00000000000872ca */ /* 0x000fe200000e0000 */
[----:B------:R-:W-:Y:S01]  /*c750*/  UMOV UR10, URZ ;  /* 0x0000003f000a7c82 */ /* 0x000fe20008000000 */
[----:B------:R-:W-:Y:S01]  /*c760*/  R2UR UR9, R7 ;  /* 0x00000000070972ca */ /* 0x000fe200000e0000 */
[----:B------:R-:W-:Y:S01]  /*c770*/  UMOV UR6, 0x0 ;  /* 0x0000000000067882 */ /* 0x000fe20000000000 */
[----:B------:R-:W-:Y:S01]  /*c780*/  R2UR UR11, R3 ;  /* 0x00000000030b72ca */ /* 0x000fe200000e0000 */
[----:B------:R-:W-:Y:S01]  /*c790*/  UMOV UR7, 0x10000000 ;  /* 0x1000000000077882 */ /* 0x000fe20000000000 */
[----:B------:R-:W-:Y:S01]  /*c7a0*/  R2UR UR12, R10 ;  /* 0x000000000a0c72ca */ /* 0x000fe200000e0000 */
[----:B------:R-:W-:Y:S01]  /*c7b0*/  UMOV UR15, 0x40 ;  /* 0x00000040000f7882 */ /* 0x000fe20000000000 */
[----:B------:R-:W-:Y:S01]  /*c7c0*/  R2UR UR13, R2 ;  /* 0x00000000020d72ca */ /* 0x000fe200000e0000 */
[----:B------:R-:W-:-:S04]  /*c7d0*/  VIADD R0, R0, 0x1 ;  /* 0x0000000100007836 */ /* 0x000fc80000000000 */
[----:B------:R-:W-:Y:S01]  /*c7e0*/  ULEA UR8, UR8, UR5, 0xe ;  /* 0x0000000508087291 */ /* 0x000fe2000f8e703f */
[C---:B------:R-:W-:Y:S01]  /*c7f0*/  ISETP.NE.AND P2, PT, R0.reuse, 0x2, PT ;  /* 0x000000020000780c */ /* 0x040fe20003f45270 */
[----:B------:R-:W-:Y:S02]  /*c800*/  UIADD3 UR9, UR9, 0x34450, URZ ;  /* 0x0003445009097890 */ /* 0x000fe4000fffe03f */
[----:B------:R-:W-:Y:S01]  /*c810*/  UIADD3.X UR5, URZ, UR17, URZ, UP0, !UPT ;  /* 0x000000113f057290 */ /* 0x000fe200087fe43f */
[----:B------:R-:W-:Y:S01]  /*c820*/  SEL R6, RZ, 0x1, P2 ;  /* 0x00000001ff067807 */ /* 0x000fe20001000000 */
[----:B------:R-:W-:Y:S01]  /*c830*/  UIADD3 UR14, UR8, 0x2000, URZ ;  /* 0x00002000080e7890 */ /* 0x000fe2000fffe03f */
[----:B------:R-:W-:Y:S02]  /*c840*/  SEL R0, R0, RZ, P2 ;  /* 0x000000ff00007207 */ /* 0x000fe40001000000 */
[----:B------:R-:W-:Y:S02]  /*c850*/  LOP3.LUT R5, R5, R6, RZ, 0x3c, !PT ;  /* 0x0000000605057212 */ /* 0x000fe400078e3cff */
[----:B------:R-:W-:-:S02]  /*c860*/  MOV R6, 0x40 ;  /* 0x0000004000067802 */ /* 0x000fc40000000f00 */
[----:B------:R1:W-:Y:S02]  /*c870*/  UTMALDG.4D [UR8], [UR4], desc[UR6] ;  /* 0x00000608040075b4 */ /* 0x0003e40008019000 */
[----:B-1----:R-:W-:Y:S01]  /*c880*/  UMOV UR8, UR14 ;  /* 0x0000000e00087c82 */ /* 0x002fe20008000000 */
[----:B------:R-:W-:Y:S02]  /*c890*/  UMOV UR10, UR15 ;  /* 0x0000000f000a7c82 */ /* 0x000fe40008000000 */
[----:B------:R1:W-:Y:S02]  /*c8a0*/  UTMALDG.4D [UR8], [UR4], desc[UR6] ;  /* 0x00000608040075b4 */ /* 0x0003e40008019000 */
[----:B-1----:R-:W-:Y:S01]  /*c8b0*/  NOP ;  /* 0x0000000000007918 */ /* 0x002fe20000000000 */
.L_x_84:
[----:B------:R-:W-:Y:S05]  /*c8c0*/  BSYNC B1 ;  /* 0x0000000000017941 */ /* 0x000fea0003800000 */
.L_x_83:
[----:B------:R-:W-:Y:S01]  /*c8d0*/  LOP3.LUT P2, RZ, R4, 0xff, RZ, 0xc0, !PT ;  /* 0x000000ff04ff7812 */ /* 0x000fe2000784c0ff */
[----:B------:R-:W-:-:S12]  /*c8e0*/  BSSY B1, `(.L_x_88) ;  /* 0x0000009000017945 */ /* 0x000fd80003800000 */
[----:B------:R-:W-:Y:S05]  /*c8f0*/  @!P2 BRA `(.L_x_89) ;  /* 0x00000000001ca947 */ /* 0x000fea0003800000 */
[----:B------:R-:W1:Y:S01]  /*c900*/  S2R R7, SR_CgaCtaId ;  /* 0x0000000000077919 */ /* 0x000e620000008800 */
[----:B------:R-:W-:-:S04]  /*c910*/  MOV R4, 0x400 ;  /* 0x0000040000047802 */ /* 0x000fc80000000f00 */
[----:B-1----:R-:W-:Y:S02]  /*c920*/  LEA R7, R7, R4, 0x18 ;  /* 0x0000000407077211 */ /* 0x002fe400078ec0ff */
[----:B------:R-:W-:Y:S02]  /*c930*/  SHF.L.U32 R4, RZ, 0x1f, RZ ;  /* 0x0000001fff047819 */ /* 0x000fe400000006ff */
[----:B------:R1:W-:Y:S02]  /*c940*/  SYNCS.ARRIVE.TRANS64.A1T0 RZ, [R7+URZ+0x344b0], RZ ;  /* 0x0344b0ff07ff79a7 */ /* 0x0003e4000810003f */
[----:B------:R-:W2:Y:S02]  /*c950*/  SYNCS.PHASECHK.TRANS64.TRYWAIT P2, [R7+URZ+0x344b0], R4 ;  /* 0x0344b004070075a7 */ /* 0x000ea4000804017f */
[----:B-12---:R-:W-:Y:S05]  /*c960*/  @!P2 BRA `(.L_x_90) ;  /* 0x0000001400d8a947 */ /* 0x006fea0003800000 */
.L_x_89:
[----:B------:R-:W-:Y:S05]  /*c970*/  BSYNC B1 ;  /* 0x0000000000017941 */ /* 0x000fea0003800000 */
.L_x_88:
[----:B------:R-:W-:Y:S04]  /*c980*/  BSSY B1, `(.L_x_91) ;  /* 0x000002d000017945 */ /* 0x000fe80003800000 */
[----:B------:R-:W-:Y:S05]  /*c990*/  @!P6 BRA `(.L_x_92) ;  /* 0x0000000000ace947 */ /* 0x000fea0003800000 */
[----:B-1----:R-:W1:Y:S01]  /*c9a0*/  S2R R7, SR_CgaCtaId ;  /* 0x0000000000077919 */ /* 0x002e620000008800 */
[----:B------:R-:W-:Y:S02]  /*c9b0*/  MOV R4, 0x400 ;  /* 0x0000040000047802 */ /* 0x000fe40000000f00 */
[----:B------:R-:W-:Y:S02]  /*c9c0*/  SHF.L.U32 R9, R5, 0x1f, RZ ;  /* 0x0000001f05097819 */ /* 0x000fe400000006ff */
[----:B-1----:R-:W-:-:S04]  /*c9d0*/  LEA R7, R7, R4, 0x18 ;  /* 0x0000000407077211 */ /* 0x002fc800078ec0ff */
[----:B------:R-:W-:-:S04]  /*c9e0*/  LEA R4, R0, R7, 0x3 ;  /* 0x0000000700047211 */ /* 0x000fc800078e18ff */
[----:B------:R-:W1:Y:S02]  /*c9f0*/  SYNCS.PHASECHK.TRANS64.TRYWAIT P2, [R4+URZ+0x34460], R9 ;  /* 0x03446009040075a7 */ /* 0x000e64000804017f */
[----:B-1----:R-:W-:Y:S05]  /*ca00*/  @!P2 BRA `(.L_x_93) ;  /* 0x0000001400c4a947 */ /* 0x002fea0003800000 */
.L_x_136:
[----:B------:R-:W-:Y:S01]  /*ca10*/  UPRMT UR4, UR18, 0x9910, URZ ;  /* 0x0000991012047896 */ /* 0x000fe2000800003f */
[----:B-1----:R-:W-:-:S03]  /*ca20*/  @P1 IMAD.MOV.U32 R9, RZ, RZ, 0x4000 ;  /* 0x00004000ff091424 */ /* 0x002fc600078e00ff */
[----:B------:R-:W-:Y:S01]  /*ca30*/  UISETP.NE.AND UP0, UPT, UR4, 0x2, UPT ;  /* 0x000000020400788c */ /* 0x000fe2000bf05270 */
[----:B------:R1:W-:Y:S05]  /*ca40*/  @P1 SYNCS.ARRIVE.TRANS64 RZ, [R4+URZ+0x34450], R9 ;  /* 0x0344500904ff19a7 */ /* 0x0003ea000800003f */
[----:B------:R-:W-:-:S13]  /*ca50*/  PLOP3.LUT P2, PT, PT, PT, UP0, 0x80, 0x0 ;  /* 0x000000000000781c */ /* 0x000fda0003f4f008 */
[----:B-1----:R-:W-:Y:S05]  /*ca60*/  @P2 BRA `(.L_x_94) ;  /* 0x0000000000042947 */ /* 0x002fea0003800000 */
[----:B------:R-:W-:Y:S01]  /*ca70*/  BPT.TRAP 0x1 ;  /* 0x000000040000795c */ /* 0x000fe20000300000 */
.L_x_94:
[----:B------:R-:W-:Y:S05]  /*ca80*/  @P0 BRA `(.L_x_95) ;  /* 0x0000000000040947 */ /* 0x000fea0003800000 */
[----:B------:R-:W-:Y:S01]  /*ca90*/  BPT.TRAP 0x1 ;  /* 0x000000040000795c */ /* 0x000fe20000300000 */
.L_x_95:
        /* <DEDUP_REMOVED lines=8> */
[----:B------:R-:W-:Y:S02]  /*cb20*/  R2UR UR9, R4 ;  /* 0x00000000040972ca */ /* 0x000fe400000e0000 */
[----:B------:R-:W-:-:S02]  /*cb30*/  R2UR UR12, R10 ;  /* 0x000000000a0c72ca */ /* 0x000fc400000e0000 */
[----:B------:R-:W-:Y:S02]  /*cb40*/  R2UR UR13, R2 ;  /* 0x00000000020d72ca */ /* 0x000fe400000e0000 */
[----:B------:R-:W-:Y:S01]  /*cb50*/  IADD3 R0, R0, 0x1, RZ ;  /* 0x0000000100007810 */ /* 0x000fe20007ffe0ff */
[----:B------:R-:W-:Y:S02]  /*cb60*/  ULEA UR8, UR8, UR5, 0xe ;  /* 0x0000000508087291 */ /* 0x000fe4000f8e703f */
[----:B------:R-:W-:Y:S01]  /*cb70*/  UIADD3.X UR5, URZ, UR17, URZ, UP0, !UPT ;  /* 0x000000113f057290 */ /* 0x000fe200087fe43f */
[C---:B------:R-:W-:Y:S01]  /*cb80*/  ISETP.NE.AND P2, PT, R0.reuse, 0x2, PT ;  /* 0x000000020000780c */ /* 0x040fe20003f45270 */
[----:B------:R-:W-:Y:S02]  /*cb90*/  UIADD3 UR11, UR11, UR6, URZ ;  /* 0x000000060b0b7290 */ /* 0x000fe4000fffe03f */
[----:B------:R-:W-:Y:S01]  /*cba0*/  UIADD3 UR9, UR9, 0x34450, URZ ;  /* 0x0003445009097890 */ /* 0x000fe2000fffe03f */
[----:B------:R-:W-:Y:S01]  /*cbb0*/  SEL R2, RZ, 0x1, P2 ;  /* 0x00000001ff027807 */ /* 0x000fe20001000000 */
[----:B------:R-:W-:Y:S01]  /*cbc0*/  UIADD3 UR14, UR8, 0x2000, URZ ;  /* 0x00002000080e7890 */ /* 0x000fe2000fffe03f */
[----:B------:R-:W-:Y:S01]  /*cbd0*/  SEL R0, R0, RZ, P2 ;  /* 0x000000ff00007207 */ /* 0x000fe20001000000 */
[----:B------:R-:W-:Y:S01]  /*cbe0*/  UMOV UR6, 0x0 ;  /* 0x0000000000067882 */ /* 0x000fe20000000000 */
[----:B------:R-:W-:-:S04]  /*cbf0*/  LOP3.LUT R5, R5, R2, RZ, 0x3c, !PT ;  /* 0x0000000205057212 */ /* 0x000fc800078e3cff */
[----:B------:R1:W-:Y:S02]  /*cc00*/  UTMALDG.4D [UR8], [UR4], desc[UR6] ;  /* 0x00000608040075b4 */ /* 0x0003e40008019000 */
[----:B-1----:R-:W-:Y:S01]  /*cc10*/  UMOV UR8, UR14 ;  /* 0x0000000e00087c82 */ /* 0x002fe20008000000 */
[----:B------:R-:W-:Y:S02]  /*cc20*/  UMOV UR10, UR15 ;  /* 0x0000000f000a7c82 */ /* 0x000fe40008000000 */
[----:B------:R2:W-:Y:S02]  /*cc30*/  UTMALDG.4D [UR8], [UR4], desc[UR6] ;  /* 0x00000608040075b4 */ /* 0x0005e40008019000 */
[----:B--2---:R-:W-:Y:S01]  /*cc40*/  NOP ;  /* 0x0000000000007918 */ /* 0x004fe20000000000 */
.L_x_92:
[----:B------:R-:W-:Y:S05]  /*cc50*/  BSYNC B1 ;  /* 0x0000000000017941 */ /* 0x000fea0003800000 */
.L_x_91:
[----:B------:R-:W-:Y:S02]  /*cc60*/  IADD3 R17, R17, UR19, RZ ;  /* 0x0000001311117c10 */ /* 0x000fe4000fffe0ff */
[----:B-1----:R-:W-:Y:S02]  /*cc70*/  PRMT R4, RZ, 0x7610, R4 ;  /* 0x00007610ff047816 */ /* 0x002fe40000000004 */
[----:B------:R-:W-:-:S13]  /*cc80*/  ISETP.GE.AND P2, PT, R17, UR20, PT ;  /* 0x0000001411007c0c */ /* 0x000fda000bf46270 */
[----:B------:R-:W-:Y:S05]  /*cc90*/  @!P2 BRA `(.L_x_96) ;  /* 0xfffffff400e0a947 */ /* 0x000fea000383ffff */
[----:B------:R-:W-:Y:S05]  /*cca0*/  BSYNC B0 ;  /* 0x0000000000007941 */ /* 0x000fea0003800000 */
.L_x_81:
[----:B------:R-:W-:Y:S05]  /*ccb0*/  EXIT ;  /* 0x000000000000794d */ /* 0x000fea0003800000 */
.L_x_80:
[----:B-1----:R-:W-:Y:S02]  /*ccc0*/  ULDC UR4, c[0x0][0xa00] ;  /* 0x0002800000047ab9 */ /* 0x002fe40000000800 */
[----:B------:R-:W-:-:S13]  /*ccd0*/  ISETP.GE.AND P0, PT, R17, UR4, PT ;  /* 0x0000000411007c0c */ /* 0x000fda000bf06270 */
[----:B------:R-:W-:Y:S05]  /*cce0*/  @P0 EXIT ;  /* 0x000000000000094d */ /* 0x000fea0003800000 */
[----:B------:R-:W-:Y:S01]  /*ccf0*/  LOP3.LUT P0, RZ, R2, 0x1f, RZ, 0xc0, !PT ;  /* 0x0000001f02ff7812 */ /* 0x000fe2000780c0ff */
[----:B------:R-:W-:Y:S01]  /*cd00*/  BSSY B0, `(.L_x_97) ;  /* 0x00000f8000007945 */ /* 0x000fe20003800000 */
[----:B------:R-:W-:Y:S01]  /*cd10*/  IMAD.MOV.U32 R4, RZ, RZ, 0x1 ;  /* 0x00000001ff047424 */ /* 0x000fe200078e00ff */
[----:B------:R-:W-:Y:S01]  /*cd20*/  MOV R5, RZ ;  /* 0x000000ff00057202 */ /* 0x000fe20000000f00 */
[----:B------:R-:W-:Y:S01]  /*cd30*/  ULOP3.LUT UR19, UR49, 0x2, URZ, 0xfc, !UPT ;  /* 0x0000000231137892 */ /* 0x000fe2000f8efc3f */
[----:B------:R-:W-:Y:S01]  /*cd40*/  PLOP3.LUT P0, PT, P0, P2, PT, 0x2a, 0x0 ;  /* 0x000000000000781c */ /* 0x000fe20000704572 */
[----:B------:R-:W-:Y:S01]  /*cd50*/  ULDC.64 UR16, c[0x0][0x198] ;  /* 0x0000660000107ab9 */ /* 0x000fe20000000a00 */
[----:B------:R-:W-:Y:S01]  /*cd60*/  MOV R0, 0x1 ;  /* 0x0000000100007802 */ /* 0x000fe20000000f00 */
[----:B------:R-:W-:-:S10]  /*cd70*/  ULDC UR20, c[0x0][0xc] ;  /* 0x0000030000147ab9 */ /* 0x000fd40000000800 */
.L_x_124:
[----:B------:R-:W1:Y:S01]  /*cd80*/  LDC R2, c[0x0][0xa04] ;  /* 0x00028100ff027b82 */ /* 0x000e620000000800 */
[----:B------:R-:W-:-:S07]  /*cd90*/  UMOV UR4, 0xffffffff ;  /* 0xffffffff00047882 */ /* 0x000fce0000000000 */
        /* <DEDUP_REMOVED lines=9> */
[----:B-1----:R-:W-:-:S04]  /*ce30*/  @P3 IMAD.HI.U32 R10, R17, R6, RZ ;  /* 0x00000006110a3227 */ /* 0x002fc800078e00ff */
[----:B------:R-:W-:Y:S01]  /*ce40*/  IMAD.MOV.U32 R6, RZ, RZ, R17 ;  /* 0x000000ffff067224 */ /* 0x000fe200078e0011 */
[----:B------:R-:W-:-:S04]  /*ce50*/  @P3 SHF.R.U32.HI R6, RZ, R7, R10 ;  /* 0x00000007ff063219 */ /* 0x000fc8000001160a */
[----:B------:R-:W-:Y:S01]  /*ce60*/  MOV R7, R6 ;  /* 0x0000000600077202 */ /* 0x000fe20000000f00 */
[----:B--2---:R-:W-:-:S05]  /*ce70*/  @P4 IMAD.HI.U32 R9, R6, R9, RZ ;  /* 0x0000000906094227 */ /* 0x004fca00078e00ff */
[----:B---3--:R-:W-:-:S04]  /*ce80*/  @P4 SHF.R.U32.HI R7, RZ, R12, R9 ;  /* 0x0000000cff074219 */ /* 0x008fc80000011609 */
[----:B------:R-:W-:Y:S01]  /*ce90*/  MOV R9, R7 ;  /* 0x0000000700097202 */ /* 0x000fe20000000f00 */
[----:B----4-:R-:W-:-:S05]  /*cea0*/  @P5 IMAD.HI.U32 R2, R7, R2, RZ ;  /* 0x0000000207025227 */ /* 0x010fca00078e00ff */
[----:B------:R-:W-:Y:S01]  /*ceb0*/  @P5 SHF.R.U32.HI R9, RZ, R3, R2 ;  /* 0x00000003ff095219 */ /* 0x000fe20000011602 */
[----:B------:R-:W-:-:S04]  /*cec0*/  IMAD.MOV R3, RZ, RZ, -R7 ;  /* 0x000000ffff037224 */ /* 0x000fc800078e0a07 */
[----:B------:R-:W-:Y:S01]  /*ced0*/  IMAD R2, R11, R3, R6 ;  /* 0x000000030b027224 */ /* 0x000fe200078e0206 */
[----:B------:R-:W-:-:S05]  /*cee0*/  IADD3 R3, -R9, RZ, RZ ;  /* 0x000000ff09037210 */ /* 0x000fca0007ffe1ff */
[----:B------:R-:W-:Y:S01]  /*cef0*/  IMAD R3, R8, R3, R7 ;  /* 0x0000000308037224 */ /* 0x000fe200078e0207 */
[----:B------:R-:W-:Y:S06]  /*cf00*/  BRA.DIV UR4, `(.L_x_98) ;  /* 0x0000001204987947 */ /* 0x000fec000b800000 */
[----:B------:R-:W-:-:S13]  /*cf10*/  ELECT P6, URZ, PT ;  /* 0x00000000003f782f */ /* 0x000fda00038c0000 */
.L_x_139:
[----:B------:R-:W1:Y:S01]  /*cf20*/  LDC R6, c[0x0][0x28c] ;  /* 0x0000a300ff067b82 */ /* 0x000e620000000800 */
[----:B------:R-:W-:Y:S01]  /*cf30*/  BSSY B1, `(.L_x_99) ;  /* 0x000002d000017945 */ /* 0x000fe20003800000 */
[----:B-1----:R-:W-:-:S13]  /*cf40*/  ISETP.GT.AND P3, PT, R6, RZ, P6 ;  /* 0x000000ff0600720c */ /* 0x002fda0003764270 */
[----:B------:R-:W-:Y:S05]  /*cf50*/  @!P3 BRA `(.L_x_100) ;  /* 0x0000000000a8b947 */ /* 0x000fea0003800000 */
[----:B------:R-:W1:Y:S01]  /*cf60*/  S2R R8, SR_CgaCtaId ;  /* 0x0000000000087919 */ /* 0x000e620000008800 */
[----:B------:R-:W-:-:S04]  /*cf70*/  MOV R7, 0x400 ;  /* 0x0000040000077802 */ /* 0x000fc80000000f00 */
[----:B-1----:R-:W-:Y:S02]  /*cf80*/  LEA R10, R8, R7, 0x18 ;  /* 0x00000007080a7211 */ /* 0x002fe400078ec0ff */
[----:B------:R-:W-:Y:S02]  /*cf90*/  SHF.L.U32 R7, R0, 0x1f, RZ ;  /* 0x0000001f00077819 */ /* 0x000fe400000006ff */
[----:B------:R-:W-:-:S04]  /*cfa0*/  LEA R8, R5, R10, 0x3 ;  /* 0x0000000a05087211 */ /* 0x000fc800078e18ff */
[----:B------:R-:W1:Y:S02]  /*cfb0*/  SYNCS.PHASECHK.TRANS64.TRYWAIT P4, [R8+URZ+0x34428], R7 ;  /* 0x03442807080075a7 */ /* 0x000e64000808017f */
[----:B-1----:R-:W-:Y:S05]  /*cfc0*/  @!P4 BRA `(.L_x_101) ;  /* 0x000000100088c947 */ /* 0x002fea0003800000 */
.L_x_140:
[----:B------:R-:W-:Y:S01]  /*cfd0*/  UPRMT UR4, UR19, 0x9910, URZ ;  /* 0x0000991013047896 */ /* 0x000fe2000800003f */
[----:B-1----:R-:W-:-:S03]  /*cfe0*/  @P2 IMAD.MOV.U32 R7, RZ, RZ, 0x8000 ;  /* 0x00008000ff072424 */ /* 0x002fc600078e00ff */
[----:B------:R-:W-:Y:S01]  /*cff0*/  UISETP.NE.AND UP0, UPT, UR4, 0x2, UPT ;  /* 0x000000020400788c */ /* 0x000fe2000bf05270 */
[----:B------:R1:W-:Y:S05]  /*d000*/  @P2 SYNCS.ARRIVE.TRANS64 RZ, [R8+URZ+0x34400], R7 ;  /* 0x0344000708ff29a7 */ /* 0x0003ea000800003f */
[----:B------:R-:W-:-:S13]  /*d010*/  PLOP3.LUT P4, PT, PT, PT, UP0, 0x80, 0x0 ;  /* 0x000000000000781c */ /* 0x000fda0003f8f008 */
[----:B-1----:R-:W-:Y:S05]  /*d020*/  @P4 BRA `(.L_x_102) ;  /* 0x0000000000044947 */ /* 0x002fea0003800000 */
[----:B------:R-:W-:Y:S01]  /*d030*/  BPT.TRAP 0x1 ;  /* 0x000000040000795c */ /* 0x000fe20000300000 */
.L_x_102:
[----:B------:R-:W-:Y:S05]  /*d040*/  @P0 BRA `(.L_x_103) ;  /* 0x0000000000040947 */ /* 0x000fea0003800000 */
[----:B------:R-:W-:Y:S01]  /*d050*/  BPT.TRAP 0x1 ;  /* 0x000000040000795c */ /* 0x000fe20000300000 */
.L_x_103:
[----:B------:R-:W-:Y:S01]  /*d060*/  LEA R10, R5, R10, 0xf ;  /* 0x0000000a050a7211 */ /* 0x000fe200078e78ff */
[----:B------:R-:W-:Y:S01]  /*d070*/  UIADD3 UR4, UP0, UR16, 0x1f0, URZ ;  /* 0x000001f010047890 */ /* 0x000fe2000ff1e03f */
[----:B------:R-:W-:Y:S01]  /*d080*/  R2UR UR9, R8 ;  /* 0x00000000080972ca */ /* 0x000fe200000e0000 */
[----:B------:R-:W-:Y:S01]  /*d090*/  UMOV UR10, URZ ;  /* 0x0000003f000a7c82 */ /* 0x000fe20008000000 */
[----:B------:R-:W-:Y:S01]  /*d0a0*/  R2UR UR8, R10 ;  /* 0x000000000a0872ca */ /* 0x000fe200000e0000 */
[----:B------:R-:W-:Y:S01]  /*d0b0*/  UIADD3.X UR5, URZ, UR17, URZ, UP0, !UPT ;  /* 0x000000113f057290 */ /* 0x000fe200087fe43f */
[----:B------:R-:W-:Y:S01]  /*d0c0*/  R2UR UR12, R2 ;  /* 0x00000000020c72ca */ /* 0x000fe200000e0000 */
[----:B------:R-:W-:Y:S01]  /*d0d0*/  UMOV UR6, 0x0 ;  /* 0x0000000000067882 */ /* 0x000fe20000000000 */
[----:B------:R-:W-:Y:S01]  /*d0e0*/  R2UR UR13, R3 ;  /* 0x00000000030d72ca */ /* 0x000fe200000e0000 */
[----:B------:R-:W-:Y:S01]  /*d0f0*/  UMOV UR7, 0x10000000 ;  /* 0x1000000000077882 */ /* 0x000fe20000000000 */
[----:B------:R-:W-:Y:S01]  /*d100*/  UMOV UR11, URZ ;  /* 0x0000003f000b7c82 */ /* 0x000fe20008000000 */
[----:B------:R-:W-:Y:S01]  /*d110*/  UMOV UR18, 0x40 ;  /* 0x0000004000127882 */ /* 0x000fe20000000000 */
[----:B------:R-:W-:-:S03]  /*d120*/  IADD3 R5, R5, 0x1, RZ ;  /* 0x0000000105057810 */ /* 0x000fc60007ffe0ff */
[----:B------:R-:W-:Y:S01]  /*d130*/  UIADD3 UR9, UR9, 0x34400, URZ ;  /* 0x0003440009097890 */ /* 0x000fe2000fffe03f */
[C---:B------:R-:W-:Y:S01]  /*d140*/  ISETP.NE.AND P4, PT, R5.reuse, 0x5, PT ;  /* 0x000000050500780c */ /* 0x040fe20003f85270 */
[----:B------:R-:W-:Y:S02]  /*d150*/  UIADD3 UR14, UR8, 0x8000, URZ ;  /* 0x00008000080e7890 */ /* 0x000fe4000fffe03f */
[----:B------:R-:W-:Y:S01]  /*d160*/  UIADD3 UR15, UR8, 0xc000, URZ ;  /* 0x0000c000080f7890 */ /* 0x000fe2000fffe03f */
[----:B------:R-:W-:Y:S02]  /*d170*/  SEL R7, RZ, 0x1, P4 ;  /* 0x00000001ff077807 */ /* 0x000fe40002000000 */
[----:B------:R-:W-:Y:S02]  /*d180*/  SEL R5, R5, RZ, P4 ;  /* 0x000000ff05057207 */ /* 0x000fe40002000000 */
[----:B------:R-:W-:Y:S01]  /*d190*/  UMOV UR8, UR14 ;  /* 0x0000000e00087c82 */ /* 0x000fe20008000000 */
[----:B------:R-:W-:Y:S01]  /*d1a0*/  LOP3.LUT R0, R0, R7, RZ, 0x3c, !PT ;  /* 0x0000000700007212 */ /* 0x000fe200078e3cff */
[----:B------:R1:W-:Y:S02]  /*d1b0*/  UTMALDG.4D [UR8], [UR4], desc[UR6] ;  /* 0x00000608040075b4 */ /* 0x0003e40008019000 */
[----:B-1----:R-:W-:Y:S01]  /*d1c0*/  UMOV UR8, UR15 ;  /* 0x0000000f00087c82 */ /* 0x002fe20008000000 */
[----:B------:R-:W-:-:S02]  /*d1d0*/  UMOV UR10, UR18 ;  /* 0x00000012000a7c82 */ /* 0x000fc40008000000 */
[----:B------:R1:W-:Y:S02]  /*d1e0*/  UTMALDG.4D [UR8], [UR4], desc[UR6] ;  /* 0x00000608040075b4 */ /* 0x0003e40008019000 */
[----:B-1----:R-:W-:Y:S01]  /*d1f0*/  NOP ;  /* 0x0000000000007918 */ /* 0x002fe20000000000 */
.L_x_100:
[----:B------:R-:W-:Y:S05]  /*d200*/  BSYNC B1 ;  /* 0x0000000000017941 */ /* 0x000fea0003800000 */
.L_x_99:
        /* <DEDUP_REMOVED lines=10> */
.L_x_105:
[----:B------:R-:W-:Y:S05]  /*d2b0*/  BSYNC B1 ;  /* 0x0000000000017941 */ /* 0x000fea0003800000 */
.L_x_104:
[----:B------:R-:W-:Y:S01]  /*d2c0*/  BSSY B1, `(.L_x_107) ;  /* 0x000002e000017945 */ /* 0x000fe20003800000 */
[----:B------:R-:W-:-:S03]  /*d2d0*/  MOV R9, RZ ;  /* 0x000000ff00097202 */ /* 0x000fc60000000f00 */
[----:B------:R-:W-:Y:S05]  /*d2e0*/  @!P3 BRA `(.L_x_108) ;  /* 0x0000000000acb947 */ /* 0x000fea0003800000 */
[----:B-1----:R-:W1:Y:S01]  /*d2f0*/  S2R R7, SR_CgaCtaId ;  /* 0x0000000000077919 */ /* 0x002e620000008800 */
[----:B------:R-:W-:Y:S02]  /*d300*/  MOV R4, 0x400 ;  /* 0x0000040000047802 */ /* 0x000fe40000000f00 */
[----:B------:R-:W-:Y:S02]  /*d310*/  SHF.L.U32 R8, R0, 0x1f, RZ ;  /* 0x0000001f00087819 */ /* 0x000fe400000006ff */
[----:B-1----:R-:W-:-:S05]  /*d320*/  LEA R4, R7, R4, 0x18 ;  /* 0x0000000407047211 */ /* 0x002fca00078ec0ff */
[----:B------:R-:W-:-:S04]  /*d330*/  IMAD R7, R5, 0x8, R4 ;  /* 0x0000000805077824 */ /* 0x000fc800078e0204 */
[----:B------:R-:W1:Y:S02]  /*d340*/  SYNCS.PHASECHK.TRANS64.TRYWAIT P3, [R7+URZ+0x34428], R8 ;  /* 0x03442808070075a7 */ /* 0x000e64000806017f */
[----:B-1----:R-:W-:Y:S05]  /*d350*/  @!P3 BRA `(.L_x_109) ;  /* 0x0000000c00ccb947 */ /* 0x002fea0003800000 */
.L_x_141:
[----:B------:R-:W-:Y:S01]  /*d360*/  UPRMT UR4, UR19, 0x9910, URZ ;  /* 0x0000991013047896 */ /* 0x000fe2000800003f */
[----:B-1----:R-:W-:-:S03]  /*d370*/  @P2 MOV R8, 0x8000 ;  /* 0x0000800000082802 */ /* 0x002fc60000000f00 */
[----:B------:R-:W-:Y:S01]  /*d380*/  UISETP.NE.AND UP0, UPT, UR4, 0x2, UPT ;  /* 0x000000020400788c */ /* 0x000fe2000bf05270 */
[----:B------:R1:W-:Y:S05]  /*d390*/  @P2 SYNCS.ARRIVE.TRANS64 RZ, [R7+URZ+0x34400], R8 ;  /* 0x0344000807ff29a7 */ /* 0x0003ea000800003f */
[----:B------:R-:W-:-:S13]  /*d3a0*/  PLOP3.LUT P3, PT, PT, PT, UP0, 0x80, 0x0 ;  /* 0x000000000000781c */ /* 0x000fda0003f6f008 */
[----:B-1----:R-:W-:Y:S05]  /*d3b0*/  @P3 BRA `(.L_x_110) ;  /* 0x0000000000043947 */ /* 0x002fea0003800000 */
[----:B------:R-:W-:Y:S01]  /*d3c0*/  BPT.TRAP 0x1 ;  /* 0x000000040000795c */ /* 0x000fe20000300000 */
.L_x_110:
[----:B------:R-:W-:Y:S05]  /*d3d0*/  @P0 BRA `(.L_x_111) ;  /* 0x0000000000040947 */ /* 0x000fea0003800000 */
[----:B------:R-:W-:Y:S01]  /*d3e0*/  BPT.TRAP 0x1 ;  /* 0x000000040000795c */ /* 0x000fe20000300000 */
.L_x_111:
        /* <DEDUP_REMOVED lines=12> */
[----:B------:R-:W-:Y:S01]  /*d4b0*/  IADD3 R5, R5, 0x1, RZ ;  /* 0x0000000105057810 */ /* 0x000fe20007ffe0ff */
[----:B------:R-:W-:-:S02]  /*d4c0*/  IMAD.MOV.U32 R9, RZ, RZ, 0x1 ;  /* 0x00000001ff097424 */ /* 0x000fc400078e00ff */
        /* <DEDUP_REMOVED lines=12> */
[----:B--2---:R-:W-:Y:S01]  /*d590*/  NOP ;  /* 0x0000000000007918 */ /* 0x004fe20000000000 */
.L_x_108:
[----:B------:R-:W-:Y:S05]  /*d5a0*/  BSYNC B1 ;  /* 0x0000000000017941 */ /* 0x000fea0003800000 */
.L_x_107:
[----:B------:R-:W-:-:S13]  /*d5b0*/  ISETP.GE.AND P3, PT, R6, 0x81, PT ;  /* 0x000000810600780c */ /* 0x000fda0003f66270 */
[----:B------:R-:W-:Y:S05]  /*d5c0*/  @!P3 BRA `(.L_x_112) ;  /* 0x000000040098b947 */ /* 0x000fea0003800000 */
[----:B------:R-:W-:Y:S01]  /*d5d0*/  IADD3 R6, R6, 0x7f, RZ ;  /* 0x0000007f06067810 */ /* 0x000fe20007ffe0ff */
[----:B------:R-:W-:Y:S03]  /*d5e0*/  BSSY B1, `(.L_x_112) ;  /* 0x0000064000017945 */ /* 0x000fe60003800000 */
[----:B-1----:R-:W-:-:S04]  /*d5f0*/  SHF.R.S32.HI R7, RZ, 0x1f, R6 ;  /* 0x0000001fff077819 */ /* 0x002fc80000011406 */
[----:B------:R-:W-:-:S04]  /*d600*/  LEA.HI R4, R7, R6, RZ, 0x7 ;  /* 0x0000000607047211 */ /* 0x000fc800078f38ff */
[----:B------:R-:W-:-:S04]  /*d610*/  SHF.R.S32.HI R4, RZ, 0x7, R4 ;  /* 0x00000007ff047819 */ /* 0x000fc80000011404 */
[----:B------:R-:W-:-:S07]  /*d620*/  SHF.L.U32 R4, R4, 0x1, RZ ;  /* 0x0000000104047819 */ /* 0x000fce00000006ff */
.L_x_123:
[----:B------:R-:W-:Y:S04]  /*d630*/  BSSY B2, `(.L_x_113) ;  /* 0x000002c000027945 */ /* 0x000fe80003800000 */
[----:B------:R-:W-:Y:S05]  /*d640*/  @!P6 BRA `(.L_x_114) ;  /* 0x0000000000a8e947 */ /* 0x000fea0003800000 */
[----:B------:R-:W1:Y:S01]  /*d650*/  S2R R7, SR_CgaCtaId ;  /* 0x0000000000077919 */ /* 0x000e620000008800 */
[----:B------:R-:W-:Y:S02]  /*d660*/  MOV R6, 0x400 ;  /* 0x0000040000067802 */ /* 0x000fe40000000f00 */
[----:B------:R-:W-:Y:S02]  /*d670*/  SHF.L.U32 R8, R0, 0x1f, RZ ;  /* 0x0000001f00087819 */ /* 0x000fe400000006ff */
[----:B-1----:R-:W-:-:S04]  /*d680*/  LEA R6, R7, R6, 0x18 ;  /* 0x0000000607067211 */ /* 0x002fc800078ec0ff */
[----:B------:R-:W-:-:S04]  /*d690*/  LEA R7, R5, R6, 0x3 ;  /* 0x0000000605077211 */ /* 0x000fc800078e18ff */
[----:B------:R-:W1:Y:S02]  /*d6a0*/  SYNCS.PHASECHK.TRANS64.TRYWAIT P3, [R7+URZ+0x34428], R8 ;  /* 0x03442808070075a7 */ /* 0x000e64000806017f */
[----:B-1----:R-:W-:Y:S05]  /*d6b0*/  @!P3 BRA `(.L_x_115) ;  /* 0x0000000c0008b947 */ /* 0x002fea0003800000 */
.L_x_142:
[----:B------:R-:W-:Y:S01]  /*d6c0*/  UPRMT UR4, UR19, 0x9910, URZ ;  /* 0x0000991013047896 */ /* 0x000fe2000800003f */
[----:B-1----:R-:W-:-:S03]  /*d6d0*/  @P2 IMAD.MOV.U32 R8, RZ, RZ, 0x8000 ;  /* 0x00008000ff082424 */ /* 0x002fc600078e00ff */
[----:B------:R-:W-:Y:S01]  /*d6e0*/  UISETP.NE.AND UP0, UPT, UR4, 0x2, UPT ;  /* 0x000000020400788c */ /* 0x000fe2000bf05270 */
[----:B------:R1:W-:Y:S05]  /*d6f0*/  @P2 SYNCS.ARRIVE.TRANS64 RZ, [R7+URZ+0x34400], R8 ;  /* 0x0344000807ff29a7 */ /* 0x0003ea000800003f */
[----:B------:R-:W-:-:S13]  /*d700*/  PLOP3.LUT P3, PT, PT, PT, UP0, 0x80, 0x0 ;  /* 0x000000000000781c */ /* 0x000fda0003f6f008 */
[----:B-1----:R-:W-:Y:S05]  /*d710*/  @P3 BRA `(.L_x_116) ;  /* 0x0000000000043947 */ /* 0x002fea0003800000 */
[----:B------:R-:W-:Y:S01]  /*d720*/  BPT.TRAP 0x1 ;  /* 0x000000040000795c */ /* 0x000fe20000300000 */
.L_x_116:
[----:B------:R-:W-:Y:S05]  /*d730*/  @P0 BRA `(.L_x_117) ;  /* 0x0000000000040947 */ /* 0x000fea0003800000 */
[----:B------:R-:W-:Y:S01]  /*d740*/  BPT.TRAP 0x1 ;  /* 0x000000040000795c */ /* 0x000fe20000300000 */
.L_x_117:
        /* <DEDUP_REMOVED lines=10> */
[----:B------:R-:W-:-:S02]  /*d7f0*/  R2UR UR13, R3 ;  /* 0x00000000030d72ca */ /* 0x000fc400000e0000 */
[----:B------:R-:W-:-:S03]  /*d800*/  IADD3 R5, R5, 0x1, RZ ;  /* 0x0000000105057810 */ /* 0x000fc60007ffe0ff */
[----:B------:R-:W-:Y:S01]  /*d810*/  UIADD3 UR9, UR9, 0x34400, URZ ;  /* 0x0003440009097890 */ /* 0x000fe2000fffe03f */
[C---:B------:R-:W-:Y:S01]  /*d820*/  ISETP.NE.AND P3, PT, R5.reuse, 0x5, PT ;  /* 0x000000050500780c */ /* 0x040fe20003f65270 */
[----:B------:R-:W-:Y:S02]  /*d830*/  UIADD3 UR8, UR6, 0x8000, URZ ;  /* 0x0000800006087890 */ /* 0x000fe4000fffe03f */
[----:B------:R-:W-:Y:S01]  /*d840*/  USHF.L.U32 UR11, UR11, 0x7, URZ ;  /* 0x000000070b0b7899 */ /* 0x000fe2000800063f */
[----:B------:R-:W-:Y:S01]  /*d850*/  SEL R7, RZ, 0x1, P3 ;  /* 0x00000001ff077807 */ /* 0x000fe20001800000 */
[----:B------:R-:W-:Y:S01]  /*d860*/  UIADD3 UR14, UR6, 0xc000, URZ ;  /* 0x0000c000060e7890 */ /* 0x000fe2000fffe03f */
[----:B------:R-:W-:Y:S02]  /*d870*/  SEL R5, R5, RZ, P3 ;  /* 0x000000ff05057207 */ /* 0x000fe40001800000 */
[----:B------:R-:W-:Y:S01]  /*d880*/  UMOV UR6, 0x0 ;  /* 0x0000000000067882 */ /* 0x000fe20000000000 */
[----:B------:R-:W-:-:S03]  /*d890*/  LOP3.LUT R0, R0, R7, RZ, 0x3c, !PT ;  /* 0x0000000700007212 */ /* 0x000fc600078e3cff */
[----:B------:R1:W-:Y:S02]  /*d8a0*/  UTMALDG.4D [UR8], [UR4], desc[UR6] ;  /* 0x00000608040075b4 */ /* 0x0003e40008019000 */
[----:B-1----:R-:W-:Y:S01]  /*d8b0*/  UMOV UR8, UR14 ;  /* 0x0000000e00087c82 */ /* 0x002fe20008000000 */
[----:B------:R-:W-:Y:S02]  /*d8c0*/  UMOV UR10, UR15 ;  /* 0x0000000f000a7c82 */ /* 0x000fe40008000000 */
[----:B------:R1:W-:Y:S02]  /*d8d0*/  UTMALDG.4D [UR8], [UR4], desc[UR6] ;  /* 0x00000608040075b4 */ /* 0x0003e40008019000 */
[----:B-1----:R-:W-:Y:S01]  /*d8e0*/  NOP ;  /* 0x0000000000007918 */ /* 0x002fe20000000000 */
.L_x_114:
[----:B------:R-:W-:Y:S05]  /*d8f0*/  BSYNC B2 ;  /* 0x0000000000027941 */ /* 0x000fea0003800000 */
.L_x_113:
[----:B------:R-:W-:Y:S01]  /*d900*/  ISETP.LT.OR P3, PT, R4, 0x4, !P6 ;  /* 0x000000040400780c */ /* 0x000fe20007761670 */
[----:B------:R-:W-:-:S12]  /*d910*/  BSSY B2, `(.L_x_118) ;  /* 0x000002d000027945 */ /* 0x000fd80003800000 */
[----:B------:R-:W-:Y:S05]  /*d920*/  @P3 BRA `(.L_x_119) ;  /* 0x0000000000ac3947 */ /* 0x000fea0003800000 */
[----:B------:R-:W1:Y:S01]  /*d930*/  S2R R7, SR_CgaCtaId ;  /* 0x0000000000077919 */ /* 0x000e620000008800 */
[----:B------:R-:W-:Y:S02]  /*d940*/  MOV R6, 0x400 ;  /* 0x0000040000067802 */ /* 0x000fe40000000f00 */
[----:B------:R-:W-:Y:S02]  /*d950*/  SHF.L.U32 R8, R0, 0x1f, RZ ;  /* 0x0000001f00087819 */ /* 0x000fe400000006ff */
[----:B-1----:R-:W-:-:S04]  /*d960*/  LEA R6, R7, R6, 0x18 ;  /* 0x0000000607067211 */ /* 0x002fc800078ec0ff */
[----:B------:R-:W-:-:S04]  /*d970*/  LEA R7, R5, R6, 0x3 ;  /* 0x0000000605077211 */ /* 0x000fc800078e18ff */
[----:B------:R-:W1:Y:S02]  /*d980*/  SYNCS.PHASECHK.TRANS64.TRYWAIT P3, [R7+URZ+0x34428], R8 ;  /* 0x03442808070075a7 */ /* 0x000e64000806017f */
[----:B-1----:R-:W-:Y:S05]  /*d990*/  @!P3 BRA `(.L_x_120) ;  /* 0x000000080064b947 */ /* 0x002fea0003800000 */
.L_x_143:
[----:B------:R-:W-:Y:S01]  /*d9a0*/  UPRMT UR4, UR19, 0x9910, URZ ;  /* 0x0000991013047896 */ /* 0x000fe2000800003f */
[----:B-1----:R-:W-:-:S03]  /*d9b0*/  @P1 IMAD.MOV.U32 R8, RZ, RZ, 0x8000 ;  /* 0x00008000ff081424 */ /* 0x002fc600078e00ff */
[----:B------:R-:W-:Y:S01]  /*d9c0*/  UISETP.NE.AND UP0, UPT, UR4, 0x2, UPT ;  /* 0x000000020400788c */ /* 0x000fe2000bf05270 */
[----:B------:R1:W-:Y:S05]  /*d9d0*/  @P1 SYNCS.ARRIVE.TRANS64 RZ, [R7+URZ+0x34400], R8 ;  /* 0x0344000807ff19a7 */ /* 0x0003ea000800003f */
[----:B------:R-:W-:-:S13]  /*d9e0*/  PLOP3.LUT P3, PT, PT, PT, UP0, 0x80, 0x0 ;  /* 0x000000000000781c */ /* 0x000fda0003f6f008 */
[----:B-1----:R-:W-:Y:S05]  /*d9f0*/  @P3 BRA `(.L_x_121) ;  /* 0x0000000000043947 */ /* 0x002fea0003800000 */
[----:B------:R-:W-:Y:S01]  /*da00*/  BPT.TRAP 0x1 ;  /* 0x000000040000795c */ /* 0x000fe20000300000 */
.L_x_121:
[----:B------:R-:W-:Y:S05]  /*da10*/  @P0 BRA `(.L_x_122) ;  /* 0x0000000000040947 */ /* 0x000fea0003800000 */
[----:B------:R-:W-:Y:S01]  /*da20*/  BPT.TRAP 0x1 ;  /* 0x000000040000795c */ /* 0x000fe20000300000 */
.L_x_122:
        /* <DEDUP_REMOVED lines=11> */
[----:B------:R-:W-:Y:S02]  /*dae0*/  IADD3 R5, R5, 0x1, RZ ;  /* 0x0000000105057810 */ /* 0x000fe40007ffe0ff */
[----:B------:R-:W-:Y:S01]  /*daf0*/  IADD3 R9, R9, 0x1, RZ ;  /* 0x0000000109097810 */ /* 0x000fe20007ffe0ff */
[----:B------:R-:W-:Y:S01]  /*db00*/  UIADD3 UR9, UR9, 0x34400, URZ ;  /* 0x0003440009097890 */ /* 0x000fe2000fffe03f */
[C---:B------:R-:W-:Y:S01]  /*db10*/  ISETP.NE.AND P3, PT, R5.reuse, 0x5, PT ;  /* 0x000000050500780c */ /* 0x040fe20003f65270 */
[----:B------:R-:W-:Y:S02]  /*db20*/  UIADD3 UR8, UR6, 0x8000, URZ ;  /* 0x0000800006087890 */ /* 0x000fe4000fffe03f */
[----:B------:R-:W-:Y:S01]  /*db30*/  USHF.L.U32 UR11, UR11, 0x7, URZ ;  /* 0x000000070b0b7899 */ /* 0x000fe2000800063f */
[----:B------:R-:W-:Y:S01]  /*db40*/  SEL R7, RZ, 0x1, P3 ;  /* 0x00000001ff077807 */ /* 0x000fe20001800000 */
[----:B------:R-:W-:Y:S01]  /*db50*/  UIADD3 UR14, UR6, 0xc000, URZ ;  /* 0x0000c000060e7890 */ /* 0x000fe2000fffe03f */
[----:B------:R-:W-:-:S02]  /*db60*/  SEL R5, R5, RZ, P3 ;  /* 0x000000ff05057207 */ /* 0x000fc40001800000 */
[----:B------:R-:W-:Y:S01]  /*db70*/  UMOV UR6, 0x0 ;  /* 0x0000000000067882 */ /* 0x000fe20000000000 */
[----:B------:R-:W-:-:S03]  /*db80*/  LOP3.LUT R0, R0, R7, RZ, 0x3c, !PT ;  /* 0x0000000700007212 */ /* 0x000fc600078e3cff */
[----:B------:R1:W-:Y:S02]  /*db90*/  UTMALDG.4D [UR8], [UR4], desc[UR6] ;  /* 0x00000608040075b4 */ /* 0x0003e40008019000 */
[----:B-1----:R-:W-:Y:S01]  /*dba0*/  UMOV UR8, UR14 ;  /* 0x0000000e00087c82 */ /* 0x002fe20008000000 */
[----:B------:R-:W-:Y:S02]  /*dbb0*/  UMOV UR10, UR15 ;  /* 0x0000000f000a7c82 */ /* 0x000fe40008000000 */
[----:B------:R1:W-:Y:S02]  /*dbc0*/  UTMALDG.4D [UR8], [UR4], desc[UR6] ;  /* 0x00000608040075b4 */ /* 0x0003e40008019000 */
[----:B-1----:R-:W-:Y:S01]  /*dbd0*/  NOP ;  /* 0x0000000000007918 */ /* 0x002fe20000000000 */
.L_x_119:
[----:B------:R-:W-:Y:S05]  /*dbe0*/  BSYNC B2 ;  /* 0x0000000000027941 */ /* 0x000fea0003800000 */
.L_x_118:
[C---:B------:R-:W-:Y:S01]  /*dbf0*/  ISETP.GT.AND P3, PT, R4.reuse, 0x4, PT ;  /* 0x000000040400780c */ /* 0x040fe20003f64270 */
[----:B------:R-:W-:-:S12]  /*dc00*/  VIADD R4, R4, 0xfffffffe ;  /* 0xfffffffe04047836 */ /* 0x000fd80000000000 */
[----:B------:R-:W-:Y:S05]  /*dc10*/  @P3 BRA `(.L_x_123) ;  /* 0xfffffff800843947 */ /* 0x000fea000383ffff */
[----:B------:R-:W-:Y:S05]  /*dc20*/  BSYNC B1 ;  /* 0x0000000000017941 */ /* 0x000fea0003800000 */
.L_x_112:
[----:B------:R-:W-:Y:S01]  /*dc30*/  IADD3 R17, R17, UR20, RZ ;  /* 0x0000001411117c10 */ /* 0x000fe2000fffe0ff */
[----:B------:R-:W-:Y:S01]  /*dc40*/  ULDC UR4, c[0x0][0xa00] ;  /* 0x0002800000047ab9 */ /* 0x000fe20000000800 */
[----:B-1----:R-:W-:Y:S02]  /*dc50*/  PRMT R4, RZ, 0x7610, R4 ;  /* 0x00007610ff047816 */ /* 0x002fe40000000004 */
[----:B------:R-:W-:-:S13]  /*dc60*/  ISETP.GE.AND P3, PT, R17, UR4, PT ;  /* 0x0000000411007c0c */ /* 0x000fda000bf66270 */
[----:B------:R-:W-:Y:S05]  /*dc70*/  @!P3 BRA `(.L_x_124) ;  /* 0xfffffff00040b947 */ /* 0x000fea000383ffff */
[----:B------:R-:W-:Y:S05]  /*dc80*/  BSYNC B0 ;  /* 0x0000000000007941 */ /* 0x000fea0003800000 */
.L_x_97:
[----:B------:R-:W-:Y:S05]  /*dc90*/  EXIT ;  /* 0x000000000000794d */ /* 0x000fea0003800000 */
.L_x_17:
[----:B-1----:R-:W-:-:S04]  /*dca0*/  MOV R3, UR4 ;  /* 0x0000000400037c02 */ /* 0x002fc80008000f00 */
[----:B------:R1:W2:Y:S03]  /*dcb0*/  SYNCS.PHASECHK.TRANS64.TRYWAIT P1, [R3+URZ+0x34450], R0 ;  /* 0x03445000030075a7 */ /* 0x0002a6000802017f */
[----:B--2---:R-:W-:Y:S05]  /*dcc0*/  @!P1 NANOSLEEP.SYNCS 0x989680 ;  /* 0x009896800000995d */ /* 0x004fea0003900000 */
[----:B------:R-:W2:Y:S02]  /*dcd0*/  @!P1 SYNCS.PHASECHK.TRANS64 P1, [R3+URZ+0x34450], R0 ;  /* 0x03445000030095a7 */ /* 0x000ea4000802007f */
[----:B--2---:R-:W-:Y:S05]  /*dce0*/  @!P1 BRA `(.L_x_17) ;  /* 0xfffffffc00ec9947 */ /* 0x004fea000383ffff */
[----:B------:R-:W-:Y:S05]  /*dcf0*/  BRA `(.L_x_125) ;  /* 0xffffff34005c7947 */ /* 0x000fea000383ffff */
.L_x_19:
[----:B-1----:R-:W-:-:S04]  /*dd00*/  MOV R5, UR56 ;  /* 0x0000003800057c02 */ /* 0x002fc80008000f00 */
[----:B------:R1:W2:Y:S03]  /*dd10*/  SYNCS.PHASECHK.TRANS64.TRYWAIT P1, [R5+URZ+0x34400], R0 ;  /* 0x03440000050075a7 */ /* 0x0002a6000802017f */
[----:B--2---:R-:W-:Y:S05]  /*dd20*/  @!P1 NANOSLEEP.SYNCS 0x989680 ;  /* 0x009896800000995d */ /* 0x004fea0003900000 */
[----:B------:R-:W2:Y:S02]  /*dd30*/  @!P1 SYNCS.PHASECHK.TRANS64 P1, [R5+URZ+0x34400], R0 ;  /* 0x03440000050095a7 */ /* 0x000ea4000802007f */
[----:B--2---:R-:W-:Y:S05]  /*dd40*/  @!P1 BRA `(.L_x_19) ;  /* 0xfffffffc00ec9947 */ /* 0x004fea000383ffff */
[----:B------:R-:W-:Y:S05]  /*dd50*/  BRA `(.L_x_126) ;  /* 0xffffff3400707947 */ /* 0x000fea000383ffff */
.L_x_20:
[----:B-1----:R-:W-:-:S04]  /*dd60*/  IMAD.U32 R0, RZ, RZ, UR40 ;  /* 0x00000028ff007e24 */ /* 0x002fc8000f8e00ff */
[----:B------:R1:W2:Y:S03]  /*dd70*/  SYNCS.PHASECHK.TRANS64.TRYWAIT P1, [R0+URZ+-0x8], R3 ;  /* 0xfffff803000075a7 */ /* 0x0002a6000802017f */
[----:B--2---:R-:W-:Y:S05]  /*dd80*/  @!P1 NANOSLEEP.SYNCS 0x989680 ;  /* 0x009896800000995d */ /* 0x004fea0003900000 */
[----:B------:R-:W2:Y:S02]  /*dd90*/  @!P1 SYNCS.PHASECHK.TRANS64 P1, [R0+URZ+-0x8], R3 ;  /* 0xfffff803000095a7 */ /* 0x000ea4000802007f */
[----:B--2---:R-:W-:Y:S05]  /*dda0*/  @!P1 BRA `(.L_x_20) ;  /* 0xfffffffc00ec9947 */ /* 0x004fea000383ffff */
[----:B------:R-:W-:Y:S05]  /*ddb0*/  BRA `(.L_x_127) ;  /* 0xffffff3400607947 */ /* 0x000fea000383ffff */
.L_x_22:
[----:B-1----:R-:W-:-:S04]  /*ddc0*/  MOV R9, UR6 ;  /* 0x0000000600097c02 */ /* 0x002fc80008000f00 */
[----:B------:R1:W2:Y:S03]  /*ddd0*/  SYNCS.PHASECHK.TRANS64.TRYWAIT P1, [R9+URZ+0x34400], R4 ;  /* 0x03440004090075a7 */ /* 0x0002a6000802017f */
[----:B--2---:R-:W-:Y:S05]  /*dde0*/  @!P1 NANOSLEEP.SYNCS 0x989680 ;  /* 0x009896800000995d */ /* 0x004fea0003900000 */
[----:B------:R-:W2:Y:S02]  /*ddf0*/  @!P1 SYNCS.PHASECHK.TRANS64 P1, [R9+URZ+0x34400], R4 ;  /* 0x03440004090095a7 */ /* 0x000ea4000802007f */
[----:B--2---:R-:W-:Y:S05]  /*de00*/  @!P1 BRA `(.L_x_22) ;  /* 0xfffffffc00ec9947 */ /* 0x004fea000383ffff */
[----:B------:R-:W-:Y:S05]  /*de10*/  BRA `(.L_x_128) ;  /* 0xffffff6000407947 */ /* 0x000fea000383ffff */
.L_x_27:
[----:B-1----:R-:W-:-:S04]  /*de20*/  MOV R6, UR6 ;  /* 0x0000000600067c02 */ /* 0x002fc80008000f00 */
[----:B------:R1:W2:Y:S03]  /*de30*/  SYNCS.PHASECHK.TRANS64.TRYWAIT P2, [R6+URZ+0x34400], R5 ;  /* 0x03440005060075a7 */ /* 0x0002a6000804017f */
[----:B--2---:R-:W-:Y:S05]  /*de40*/  @!P2 NANOSLEEP.SYNCS 0x989680 ;  /* 0x009896800000a95d */ /* 0x004fea0003900000 */
[----:B------:R-:W2:Y:S02]  /*de50*/  @!P2 SYNCS.PHASECHK.TRANS64 P2, [R6+URZ+0x34400], R5 ;  /* 0x034400050600a5a7 */ /* 0x000ea4000804007f */
[----:B--2---:R-:W-:Y:S05]  /*de60*/  @!P2 BRA `(.L_x_27) ;  /* 0xfffffffc00eca947 */ /* 0x004fea000383ffff */
[----:B------:R-:W-:Y:S05]  /*de70*/  BRA `(.L_x_129) ;  /* 0xffffff6400507947 */ /* 0x000fea000383ffff */
.L_x_31:
[----:B-1----:R-:W-:-:S04]  /*de80*/  MOV R8, UR6 ;  /* 0x0000000600087c02 */ /* 0x002fc80008000f00 */
[----:B------:R1:W2:Y:S03]  /*de90*/  SYNCS.PHASECHK.TRANS64.TRYWAIT P2, [R8+URZ+0x34400], R9 ;  /* 0x03440009080075a7 */ /* 0x0002a6000804017f */
[----:B--2---:R-:W-:Y:S05]  /*dea0*/  @!P2 NANOSLEEP.SYNCS 0x989680 ;  /* 0x009896800000a95d */ /* 0x004fea0003900000 */
[----:B------:R-:W2:Y:S02]  /*deb0*/  @!P2 SYNCS.PHASECHK.TRANS64 P2, [R8+URZ+0x34400], R9 ;  /* 0x034400090800a5a7 */ /* 0x000ea4000804007f */
[----:B--2---:R-:W-:Y:S05]  /*dec0*/  @!P2 BRA `(.L_x_31) ;  /* 0xfffffffc00eca947 */ /* 0x004fea000383ffff */
[----:B------:R-:W-:Y:S05]  /*ded0*/  BRA `(.L_x_30) ;  /* 0xffffff8800f87947 */ /* 0x000fea000383ffff */
.L_x_39:
[----:B-1----:R-:W-:-:S04]  /*dee0*/  IMAD.U32 R6, RZ, RZ, UR6 ;  /* 0x00000006ff067e24 */ /* 0x002fc8000f8e00ff */
[----:B------:R1:W2:Y:S03]  /*def0*/  SYNCS.PHASECHK.TRANS64.TRYWAIT P2, [R6+URZ+0x34400], R5 ;  /* 0x03440005060075a7 */ /* 0x0002a6000804017f */
[----:B--2---:R-:W-:Y:S05]  /*df00*/  @!P2 NANOSLEEP.SYNCS 0x989680 ;  /* 0x009896800000a95d */ /* 0x004fea0003900000 */
[----:B------:R-:W2:Y:S02]  /*df10*/  @!P2 SYNCS.PHASECHK.TRANS64 P2, [R6+URZ+0x34400], R5 ;  /* 0x034400050600a5a7 */ /* 0x000ea4000804007f */
[----:B--2---:R-:W-:Y:S05]  /*df20*/  @!P2 BRA `(.L_x_39) ;  /* 0xfffffffc00eca947 */ /* 0x004fea000383ffff */
[----:B------:R-:W-:Y:S05]  /*df30*/  BRA `(.L_x_130) ;  /* 0xffffff90003c7947 */ /* 0x000fea000383ffff */
.L_x_43:
[----:B-1----:R-:W-:-:S04]  /*df40*/  MOV R9, UR6 ;  /* 0x0000000600097c02 */ /* 0x002fc80008000f00 */
[----:B------:R1:W2:Y:S03]  /*df50*/  SYNCS.PHASECHK.TRANS64.TRYWAIT P2, [R9+URZ+0x34400], R76 ;  /* 0x0344004c090075a7 */ /* 0x0002a6000804017f */
[----:B--2---:R-:W-:Y:S05]  /*df60*/  @!P2 NANOSLEEP.SYNCS 0x989680 ;  /* 0x009896800000a95d */ /* 0x004fea0003900000 */
[----:B------:R-:W2:Y:S02]  /*df70*/  @!P2 SYNCS.PHASECHK.TRANS64 P2, [R9+URZ+0x34400], R76 ;  /* 0x0344004c0900a5a7 */ /* 0x000ea4000804007f */
[----:B--2---:R-:W-:Y:S05]  /*df80*/  @!P2 BRA `(.L_x_43) ;  /* 0xfffffffc00eca947 */ /* 0x004fea000383ffff */
[----:B------:R-:W-:Y:S05]  /*df90*/  BRA `(.L_x_42) ;  /* 0xffffffc000107947 */ /* 0x000fea000383ffff */
.L_x_63:
[----:B-1----:R-:W-:-:S04]  /*dfa0*/  MOV R3, UR40 ;  /* 0x0000002800037c02 */ /* 0x002fc80008000f00 */
[----:B------:R1:W2:Y:S03]  /*dfb0*/  SYNCS.PHASECHK.TRANS64.TRYWAIT P1, [R3+URZ+0x8], R0 ;  /* 0x00000800030075a7 */ /* 0x0002a6000802017f */
[----:B--2---:R-:W-:Y:S05]  /*dfc0*/  @!P1 NANOSLEEP.SYNCS 0x989680 ;  /* 0x009896800000995d */ /* 0x004fea0003900000 */
[----:B------:R-:W2:Y:S02]  /*dfd0*/  @!P1 SYNCS.PHASECHK.TRANS64 P1, [R3+URZ+0x8], R0 ;  /* 0x00000800030095a7 */ /* 0x000ea4000802007f */
[----:B--2---:R-:W-:Y:S05]  /*dfe0*/  @!P1 BRA `(.L_x_63) ;  /* 0xfffffffc00ec9947 */ /* 0x004fea000383ffff */
[----:B------:R-:W-:Y:S05]  /*dff0*/  BRA `(.L_x_131) ;  /* 0xffffffcc00447947 */ /* 0x000fea000383ffff */
.L_x_82:
[----:B------:R-:W-:Y:S01]  /*e000*/  BSSY B1, `(.L_x_132) ;  /* 0x0000006000017945 */ /* 0x000fe20003800000 */
[----:B------:R-:W-:-:S07]  /*e010*/  MOV R15, 0xffffffff ;  /* 0xffffffff000f7802 */ /* 0x000fce0000000f00 */
[----:B------:R-:W-:Y:S05]  /*e020*/  WARPSYNC.COLLECTIVE R15, `(.L_x_133) ;  /* 0x000000000f0c7348 */ /* 0x000fea0003c00000 */
[----:B------:R-:W-:Y:S02]  /*e030*/  ELECT P6, UR62, PT ;  /* 0x00000000003e782f */ /* 0x000fe400038c0000 */
[----:B------:R-:W-:Y:S01]  /*e040*/  MOV R14, UR62 ;  /* 0x0000003e000e7c02 */ /* 0x000fe20008000f00 */
[----:B------:R-:W-:Y:S10]  /*e050*/  ENDCOLLECTIVE ;  /* 0x000000000000791b */ /* 0x000ff40003800000 */
.L_x_133:
[----:B------:R-:W-:Y:S05]  /*e060*/  BSYNC B1 ;  /* 0x0000000000017941 */ /* 0x000fea0003800000 */
.L_x_132:
[----:B------:R-:W-:Y:S05]  /*e070*/  BRA `(.L_x_134) ;  /* 0xffffffe400507947 */ /* 0x000fea000383ffff */
.L_x_85:
[----:B-1----:R1:W2:Y:S02]  /*e080*/  SYNCS.PHASECHK.TRANS64.TRYWAIT P2, [R7+URZ+0x34460], R6 ;  /* 0x03446006070075a7 */ /* 0x0022a4000804017f */
[----:B--2---:R-:W-:Y:S05]  /*e090*/  @!P2 NANOSLEEP.SYNCS 0x989680 ;  /* 0x009896800000a95d */ /* 0x004fea0003900000 */
[----:B------:R-:W2:Y:S02]  /*e0a0*/  @!P2 SYNCS.PHASECHK.TRANS64 P2, [R7+URZ+0x34460], R6 ;  /* 0x034460060700a5a7 */ /* 0x000ea4000804007f */
[----:B--2---:R-:W-:Y:S05]  /*e0b0*/  @!P2 BRA `(.L_x_85) ;  /* 0xfffffffc00f0a947 */ /* 0x004fea000383ffff */
[----:B------:R-:W-:Y:S05]  /*e0c0*/  BRA `(.L_x_135) ;  /* 0xffffffe400707947 */ /* 0x000fea000383ffff */
.L_x_90:
[----:B-1----:R1:W2:Y:S02]  /*e0d0*/  SYNCS.PHASECHK.TRANS64.TRYWAIT P2, [R7+URZ+0x344b0], R4 ;  /* 0x0344b004070075a7 */ /* 0x0022a4000804017f */
[----:B--2---:R-:W-:Y:S05]  /*e0e0*/  @!P2 NANOSLEEP.SYNCS 0x989680 ;  /* 0x009896800000a95d */ /* 0x004fea0003900000 */
[----:B------:R-:W2:Y:S02]  /*e0f0*/  @!P2 SYNCS.PHASECHK.TRANS64 P2, [R7+URZ+0x344b0], R4 ;  /* 0x0344b0040700a5a7 */ /* 0x000ea4000804007f */
[----:B--2---:R-:W-:Y:S05]  /*e100*/  @!P2 BRA `(.L_x_90) ;  /* 0xfffffffc00f0a947 */ /* 0x004fea000383ffff */
[----:B------:R-:W-:Y:S05]  /*e110*/  BRA `(.L_x_89) ;  /* 0xffffffe800147947 */ /* 0x000fea000383ffff */
.L_x_93:
[----:B-1----:R1:W2:Y:S02]  /*e120*/  SYNCS.PHASECHK.TRANS64.TRYWAIT P2, [R4+URZ+0x34460], R9 ;  /* 0x03446009040075a7 */ /* 0x0022a4000804017f */
[----:B--2---:R-:W-:Y:S05]  /*e130*/  @!P2 NANOSLEEP.SYNCS 0x989680 ;  /* 0x009896800000a95d */ /* 0x004fea0003900000 */
[----:B------:R-:W2:Y:S02]  /*e140*/  @!P2 SYNCS.PHASECHK.TRANS64 P2, [R4+URZ+0x34460], R9 ;  /* 0x034460090400a5a7 */ /* 0x000ea4000804007f */
[----:B--2---:R-:W-:Y:S05]  /*e150*/  @!P2 BRA `(.L_x_93) ;  /* 0xfffffffc00f0a947 */ /* 0x004fea000383ffff */
[----:B------:R-:W-:Y:S05]  /*e160*/  BRA `(.L_x_136) ;  /* 0xffffffe800287947 */ /* 0x000fea000383ffff */
.L_x_98:
[----:B------:R-:W-:Y:S01]  /*e170*/  BSSY B1, `(.L_x_137) ;  /* 0x0000006000017945 */ /* 0x000fe20003800000 */
[----:B------:R-:W-:-:S07]  /*e180*/  IMAD.MOV.U32 R15, RZ, RZ, -0x1 ;  /* 0xffffffffff0f7424 */ /* 0x000fce00078e00ff */
[----:B------:R-:W-:Y:S05]  /*e190*/  WARPSYNC.COLLECTIVE R15, `(.L_x_138) ;  /* 0x000000000f0c7348 */ /* 0x000fea0003c00000 */
[----:B------:R-:W-:Y:S02]  /*e1a0*/  ELECT P6, UR62, PT ;  /* 0x00000000003e782f */ /* 0x000fe400038c0000 */
[----:B------:R-:W-:Y:S01]  /*e1b0*/  MOV R14, UR62 ;  /* 0x0000003e000e7c02 */ /* 0x000fe20008000f00 */
[----:B------:R-:W-:Y:S10]  /*e1c0*/  ENDCOLLECTIVE ;  /* 0x000000000000791b */ /* 0x000ff40003800000 */
.L_x_138:
[----:B------:R-:W-:Y:S05]  /*e1d0*/  BSYNC B1 ;  /* 0x0000000000017941 */ /* 0x000fea0003800000 */
.L_x_137:
[----:B------:R-:W-:Y:S05]  /*e1e0*/  BRA `(.L_x_139) ;  /* 0xffffffec004c7947 */ /* 0x000fea000383ffff */
.L_x_101:
[----:B-1----:R1:W2:Y:S02]  /*e1f0*/  SYNCS.PHASECHK.TRANS64.TRYWAIT P4, [R8+URZ+0x34428], R7 ;  /* 0x03442807080075a7 */ /* 0x0022a4000808017f */
[----:B--2---:R-:W-:Y:S05]  /*e200*/  @!P4 NANOSLEEP.SYNCS 0x989680 ;  /* 0x009896800000c95d */ /* 0x004fea0003900000 */
[----:B------:R-:W2:Y:S02]  /*e210*/  @!P4 SYNCS.PHASECHK.TRANS64 P4, [R8+URZ+0x34428], R7 ;  /* 0x034428070800c5a7 */ /* 0x000ea4000808007f */
[----:B--2---:R-:W-:Y:S05]  /*e220*/  @!P4 BRA `(.L_x_101) ;  /* 0xfffffffc00f0c947 */ /* 0x004fea000383ffff */
[----:B------:R-:W-:Y:S05]  /*e230*/  BRA `(.L_x_140) ;  /* 0xffffffec00647947 */ /* 0x000fea000383ffff */
.L_x_106:
[----:B-1----:R1:W2:Y:S02]  /*e240*/  SYNCS.PHASECHK.TRANS64.TRYWAIT P4, [R4+URZ+0x344b0], R7 ;  /* 0x0344b007040075a7 */ /* 0x0022a4000808017f */
[----:B--2---:R-:W-:Y:S05]  /*e250*/  @!P4 NANOSLEEP.SYNCS 0x989680 ;  /* 0x009896800000c95d */ /* 0x004fea0003900000 */
[----:B------:R-:W2:Y:S02]  /*e260*/  @!P4 SYNCS.PHASECHK.TRANS64 P4, [R4+URZ+0x344b0], R7 ;  /* 0x0344b0070400c5a7 */ /* 0x000ea4000808007f */
[----:B--2---:R-:W-:Y:S05]  /*e270*/  @!P4 BRA `(.L_x_106) ;  /* 0xfffffffc00f0c947 */ /* 0x004fea000383ffff */
[----:B------:R-:W-:Y:S05]  /*e280*/  BRA `(.L_x_105) ;  /* 0xfffffff000087947 */ /* 0x000fea000383ffff */
.L_x_109:
[----:B-1----:R1:W2:Y:S02]  /*e290*/  SYNCS.PHASECHK.TRANS64.TRYWAIT P3, [R7+URZ+0x34428], R8 ;  /* 0x03442808070075a7 */ /* 0x0022a4000806017f */
[----:B--2---:R-:W-:Y:S05]  /*e2a0*/  @!P3 NANOSLEEP.SYNCS 0x989680 ;  /* 0x009896800000b95d */ /* 0x004fea0003900000 */
[----:B------:R-:W2:Y:S02]  /*e2b0*/  @!P3 SYNCS.PHASECHK.TRANS64 P3, [R7+URZ+0x34428], R8 ;  /* 0x034428080700b5a7 */ /* 0x000ea4000806007f */
[----:B--2---:R-:W-:Y:S05]  /*e2c0*/  @!P3 BRA `(.L_x_109) ;  /* 0xfffffffc00f0b947 */ /* 0x004fea000383ffff */
[----:B------:R-:W-:Y:S05]  /*e2d0*/  BRA `(.L_x_141) ;  /* 0xfffffff000207947 */ /* 0x000fea000383ffff */
.L_x_115:
[----:B-1----:R1:W2:Y:S02]  /*e2e0*/  SYNCS.PHASECHK.TRANS64.TRYWAIT P3, [R7+URZ+0x34428], R8 ;  /* 0x03442808070075a7 */ /* 0x0022a4000806017f */
[----:B--2---:R-:W-:Y:S05]  /*e2f0*/  @!P3 NANOSLEEP.SYNCS 0x989680 ;  /* 0x009896800000b95d */ /* 0x004fea0003900000 */
[----:B------:R-:W2:Y:S02]  /*e300*/  @!P3 SYNCS.PHASECHK.TRANS64 P3, [R7+URZ+0x34428], R8 ;  /* 0x034428080700b5a7 */ /* 0x000ea4000806007f */
[----:B--2---:R-:W-:Y:S05]  /*e310*/  @!P3 BRA `(.L_x_115) ;  /* 0xfffffffc00f0b947 */ /* 0x004fea000383ffff */
[----:B------:R-:W-:Y:S05]  /*e320*/  BRA `(.L_x_142) ;  /* 0xfffffff000e47947 */ /* 0x000fea000383ffff */
.L_x_120:
[----:B-1----:R1:W2:Y:S02]  /*e330*/  SYNCS.PHASECHK.TRANS64.TRYWAIT P3, [R7+URZ+0x34428], R8 ;  /* 0x03442808070075a7 */ /* 0x0022a4000806017f */
[----:B--2---:R-:W-:Y:S05]  /*e340*/  @!P3 NANOSLEEP.SYNCS 0x989680 ;  /* 0x009896800000b95d */ /* 0x004fea0003900000 */
[----:B------:R-:W2:Y:S02]  /*e350*/  @!P3 SYNCS.PHASECHK.TRANS64 P3, [R7+URZ+0x34428], R8 ;  /* 0x034428080700b5a7 */ /* 0x000ea4000806007f */
[----:B--2---:R-:W-:Y:S05]  /*e360*/  @!P3 BRA `(.L_x_120) ;  /* 0xfffffffc00f0b947 */ /* 0x004fea000383ffff */
[----:B------:R-:W-:Y:S05]  /*e370*/  BRA `(.L_x_143) ;  /* 0xfffffff400887947 */ /* 0x000fea000383ffff */
        .weak           $__internal_0_$__cuda_sm20_rcp_rn_f32_slowpath
        .type           $__internal_0_$__cuda_sm20_rcp_rn_f32_slowpath,@function
        .size           $__internal_0_$__cuda_sm20_rcp_rn_f32_slowpath,(.L_x_149 - $__internal_0_$__cuda_sm20_rcp_rn_f32_slowpath)
$__internal_0_$__cuda_sm20_rcp_rn_f32_slowpath:
[----:B------:R-:W-:Y:S01]  /*e380*/  SHF.L.U32 R0, R3, 0x1, RZ ;  /* 0x0000000103007819 */ /* 0x000fe200000006ff */
[----:B------:R-:W-:Y:S03]  /*e390*/  BSSY B2, `(.L_x_144) ;  /* 0x0000030000027945 */ /* 0x000fe60003800000 */
[----:B------:R-:W-:-:S04]  /*e3a0*/  SHF.R.U32.HI R20, RZ, 0x18, R0 ;  /* 0x00000018ff147819 */ /* 0x000fc80000011600 */
[----:B------:R-:W-:-:S13]  /*e3b0*/  ISETP.NE.U32.AND P0, PT, R20, RZ, PT ;  /* 0x000000ff1400720c */ /* 0x000fda0003f05070 */
[----:B------:R-:W-:Y:S05]  /*e3c0*/  @P0 BRA `(.L_x_145) ;  /* 0x0000000000280947 */ /* 0x000fea0003800000 */
[----:B------:R-:W-:-:S04]  /*e3d0*/  SHF.L.U32 R0, R3, 0x1, RZ ;  /* 0x0000000103007819 */ /* 0x000fc800000006ff */
[----:B------:R-:W-:-:S13]  /*e3e0*/  ISETP.NE.AND P0, PT, R0, RZ, PT ;  /* 0x000000ff0000720c */ /* 0x000fda0003f05270 */
[----:B------:R-:W-:Y:S01]  /*e3f0*/  @P0 FFMA R8, R3, 1.84467440737095516160e+19, RZ ;  /* 0x5f80000003080823 */ /* 0x000fe200000000ff */
[----:B------:R-:W-:Y:S08]  /*e400*/  @!P0 MUFU.RCP R4, R3 ;  /* 0x0000000300048308 */ /* 0x000ff00000001000 */
[----:B------:R-:W1:Y:S02]  /*e410*/  @P0 MUFU.RCP R9, R8 ;  /* 0x0000000800090308 */ /* 0x000e640000001000 */
[----:B-1----:R-:W-:-:S04]  /*e420*/  @P0 FFMA R0, R8, R9, -1 ;  /* 0xbf80000008000423 */ /* 0x002fc80000000009 */
[----:B------:R-:W-:-:S04]  /*e430*/  @P0 FADD.FTZ R0, -R0, -RZ ;  /* 0x800000ff00000221 */ /* 0x000fc80000010100 */
[----:B------:R-:W-:-:S04]  /*e440*/  @P0 FFMA R0, R9, R0, R9 ;  /* 0x0000000009000223 */ /* 0x000fc80000000009 */
[----:B------:R-:W-:Y:S01]  /*e450*/  @P0 FFMA R4, R0, 1.84467440737095516160e+19, RZ ;  /* 0x5f80000000040823 */ /* 0x000fe200000000ff */
[----:B------:R-:W-:Y:S06]  /*e460*/  BRA `(.L_x_146) ;  /* 0x0000000000887947 */ /* 0x000fec0003800000 */
.L_x_145:
[----:B------:R-:W-:-:S04]  /*e470*/  IADD3 R24, R20, -0xfd, RZ ;  /* 0xffffff0314187810 */ /* 0x000fc80007ffe0ff */
[----:B------:R-:W-:-:S13]  /*e480*/  ISETP.GT.U32.AND P0, PT, R24, 0x1, PT ;  /* 0x000000011800780c */ /* 0x000fda0003f04070 */
[----:B------:R-:W-:Y:S05]  /*e490*/  @P0 BRA `(.L_x_147) ;  /* 0x0000000000780947 */ /* 0x000fea0003800000 */
[----:B------:R-:W-:Y:S01]  /*e4a0*/  LOP3.LUT R0, R3, 0x7fffff, RZ, 0xc0, !PT ;  /* 0x007fffff03007812 */ /* 0x000fe200078ec0ff */
[----:B------:R-:W-:-:S03]  /*e4b0*/  IMAD.MOV.U32 R15, RZ, RZ, 0x3 ;  /* 0x00000003ff0f7424 */ /* 0x000fc600078e00ff */
[----:B------:R-:W-:Y:S02]  /*e4c0*/  LOP3.LUT R0, R0, 0x3f800000, RZ, 0xfc, !PT ;  /* 0x3f80000000007812 */ /* 0x000fe400078efcff */
[----:B------:R-:W-:Y:S02]  /*e4d0*/  SHF.L.U32 R15, R15, R24, RZ ;  /* 0x000000180f0f7219 */ /* 0x000fe400000006ff */
[----:B------:R-:W1:Y:S02]  /*e4e0*/  MUFU.RCP R9, R0 ;  /* 0x0000000000097308 */ /* 0x000e640000001000 */
[----:B-1----:R-:W-:-:S04]  /*e4f0*/  FFMA R4, R0, R9, -1 ;  /* 0xbf80000000047423 */ /* 0x002fc80000000009 */
[----:B------:R-:W-:-:S04]  /*e500*/  FADD.FTZ R4, -R4, -RZ ;  /* 0x800000ff04047221 */ /* 0x000fc80000010100 */
[CCC-:B------:R-:W-:Y:S01]  /*e510*/  FFMA.RM R8, R9.reuse, R4.reuse, R9.reuse ;  /* 0x0000000409087223 */ /* 0x1c0fe20000004009 */
[----:B------:R-:W-:-:S04]  /*e520*/  FFMA.RP R9, R9, R4, R9 ;  /* 0x0000000409097223 */ /* 0x000fc80000008009 */
[C---:B------:R-:W-:Y:S02]  /*e530*/  LOP3.LUT R4, R8.reuse, 0x7fffff, RZ, 0xc0, !PT ;  /* 0x007fffff08047812 */ /* 0x040fe400078ec0ff */
[----:B------:R-:W-:Y:S02]  /*e540*/  FSETP.NEU.FTZ.AND P0, PT, R8, R9, PT ;  /* 0x000000090800720b */ /* 0x000fe40003f1d000 */
[----:B------:R-:W-:Y:S02]  /*e550*/  LOP3.LUT R4, R4, 0x800000, RZ, 0xfc, !PT ;  /* 0x0080000004047812 */ /* 0x000fe400078efcff */
[----:B------:R-:W-:Y:S02]  /*e560*/  SEL R8, RZ, 0xffffffff, !P0 ;  /* 0xffffffffff087807 */ /* 0x000fe40004000000 */
[----:B------:R-:W-:Y:S02]  /*e570*/  LOP3.LUT R15, R15, R4, RZ, 0xc0, !PT ;  /* 0x000000040f0f7212 */ /* 0x000fe400078ec0ff */
[----:B------:R-:W-:-:S02]  /*e580*/  IADD3 R9, -R8, RZ, RZ ;  /* 0x000000ff08097210 */ /* 0x000fc40007ffe1ff */
[-C--:B------:R-:W-:Y:S02]  /*e590*/  SHF.R.U32.HI R15, RZ, R24.reuse, R15 ;  /* 0x00000018ff0f7219 */ /* 0x080fe4000001160f */
[----:B------:R-:W-:Y:S02]  /*e5a0*/  LOP3.LUT P1, RZ, R9, R24, R4, 0xf8, !PT ;  /* 0x0000001809ff7212 */ /* 0x000fe4000782f804 */
[C---:B------:R-:W-:Y:S02]  /*e5b0*/  LOP3.LUT P0, RZ, R15.reuse, 0x1, RZ, 0xc0, !PT ;  /* 0x000000010fff7812 */ /* 0x040fe4000780c0ff */
[----:B------:R-:W-:Y:S02]  /*e5c0*/  LOP3.LUT P2, RZ, R15, 0x2, RZ, 0xc0, !PT ;  /* 0x000000020fff7812 */ /* 0x000fe4000784c0ff */
[----:B------:R-:W-:Y:S02]  /*e5d0*/  IADD3 R9, R20, -0xfc, RZ ;  /* 0xffffff0414097810 */ /* 0x000fe40007ffe0ff */
[----:B------:R-:W-:-:S02]  /*e5e0*/  PLOP3.LUT P0, PT, P0, P1, P2, 0xe0, 0x0 ;  /* 0x000000000000781c */ /* 0x000fc40000703c20 */
[----:B------:R-:W-:Y:S02]  /*e5f0*/  LOP3.LUT P1, RZ, R3, 0x7fffff, RZ, 0xc0, !PT ;  /* 0x007fffff03ff7812 */ /* 0x000fe4000782c0ff */
[----:B------:R-:W-:Y:S02]  /*e600*/  SEL R0, RZ, 0x1, !P0 ;  /* 0x00000001ff007807 */ /* 0x000fe40004000000 */
[----:B------:R-:W-:Y:S02]  /*e610*/  SHF.R.U32.HI R4, RZ, R9, R4 ;  /* 0x00000009ff047219 */ /* 0x000fe40000011604 */
[----:B------:R-:W-:-:S04]  /*e620*/  IADD3 R0, -R0, RZ, RZ ;  /* 0x000000ff00007210 */ /* 0x000fc80007ffe1ff */
[----:B------:R-:W-:-:S13]  /*e630*/  ISETP.GE.AND P0, PT, R0, RZ, PT ;  /* 0x000000ff0000720c */ /* 0x000fda0003f06270 */
[----:B------:R-:W-:-:S05]  /*e640*/  @!P0 VIADD R4, R4, 0x1 ;  /* 0x0000000104048836 */ /* 0x000fca0000000000 */
[----:B------:R-:W-:-:S04]  /*e650*/  @!P1 SHF.L.U32 R4, R4, 0x1, RZ ;  /* 0x0000000104049819 */ /* 0x000fc800000006ff */
[----:B------:R-:W-:Y:S01]  /*e660*/  LOP3.LUT R4, R4, 0x80000000, R3, 0xf8, !PT ;  /* 0x8000000004047812 */ /* 0x000fe200078ef803 */
[----:B------:R-:W-:Y:S06]  /*e670*/  BRA `(.L_x_146) ;  /* 0x0000000000047947 */ /* 0x000fec0003800000 */
.L_x_147:
[----:B------:R1:W2:Y:S02]  /*e680*/  MUFU.RCP R4, R3 ;  /* 0x0000000300047308 */ /* 0x0002a40000001000 */
.L_x_146:
[----:B------:R-:W-:Y:S05]  /*e690*/  BSYNC B2 ;  /* 0x0000000000027941 */ /* 0x000fea0003800000 */
.L_x_144:
[----:B------:R-:W-:Y:S02]  /*e6a0*/  MOV R8, R12 ;  /* 0x0000000c00087202 */ /* 0x000fe40000000f00 */
[----:B------:R-:W-:-:S04]  /*e6b0*/  MOV R9, 0x0 ;  /* 0x0000000000097802 */ /* 0x000fc80000000f00 */
[----:B-12---:R-:W-:Y:S05]  /*e6c0*/  RET.REL.NODEC R8 `(_ZN7cutlass13device_kernelINS_4fmha6kernel28FmhaKernelTmaWarpSpecializedINS1_10collective30FmhaMainloopTmaWarpSpecializedINS_6half_tEffN4cute5tupleIJNS7_1CILi128EEESA_SA_EEENS8_IJiNS9_ILi1EEENS8_IJiiEEEEEESE_SE_NS4_14ResidualFusionEJNS2_6OptionILNS2_3TagE0ENS9_ILb1EEEEENSG_ILSH_2ESI_EEEEENS4_15FmhaFwdEpilogueIS6_fNS8_IJNS9_ILi64EEESA_SA_EEEEENS2_23PersistentTileSchedulerEJSJ_SK_EEEEEvNT_6ParamsE) ;  /* 0xffffff18084c7950 */ /* 0x006fea0003c3ffff */
.L_x_148:
[----:B------:R-:W-:-:S00]  /*e6d0*/  BRA `(.L_x_148) ;  /* 0xfffffffc00fc7947 */ /* 0x000fc0000383ffff */
[----:B------:R-:W-:-:S00]  /*e6e0*/  NOP ;  /* 0x0000000000007918 */ /* 0x000fc00000000000 */
        /* <DEDUP_REMOVED lines=9> */
.L_x_149:


//--------------------- .nv.global.init           --------------------------
	.section	.nv.global.init,"aw",@progbits
.nv.global.init:
	.type		$str$24,@object
	.size		$str$24,($str$25 - $str$24)
$str$24:
        /*0000*/ 	.byte	0x28, 0x61, 0x64, 0x64, 0x72, 0x65, 0x73, 0x73, 0x20, 0x26, 0x20, 0x6d, 0x61, 0x73, 0x6b, 0x29
        /*0010*/ 	.byte	0x20, 0x3d, 0x3d, 0x20, 0x30, 0x00
	.type		$str$25,@object
	.size		$str$25,(__unnamed_1 - $str$25)
$str$25:
        /*0016*/ 	.byte	0x2f, 0x74, 0x6d, 0x70, 0x2f, 0x63, 0x75, 0x74, 0x6c, 0x61, 0x73, 0x73, 0x5f, 0x73, 0x77, 0x65
        /*0026*/ 	.byte	0x65, 0x70, 0x5f, 0x73, 0x72, 0x63, 0x2f, 0x69, 0x6e, 0x63, 0x6c, 0x75, 0x64, 0x65, 0x2f, 0x63
        /*0036*/ 	.byte	0x75, 0x74, 0x65, 0x2f, 0x70, 0x6f, 0x69, 0x6e, 0x74, 0x65, 0x72, 0x5f, 0x66, 0x6c, 0x61, 0x67
        /*0046*/ 	.byte	0x67, 0x65, 0x64, 0x2e, 0x68, 0x70, 0x70, 0x00
	.type		__unnamed_1,@object
	.size		__unnamed_1,(__unnamed_2 - __unnamed_1)
__unnamed_1:
        /*004e*/ 	.byte	0x61, 0x75, 0x74, 0x6f, 0x20, 0x63, 0x75, 0x74, 0x65, 0x3a, 0x3a, 0x61, 0x73, 0x5f, 0x70, 0x6f
        /* <DEDUP_REMOVED lines=27> */
        /*020e*/ 	.byte	0x3e, 0x3e, 0x3e, 0x3e, 0x3e, 0x5d, 0x00
	.type		__unnamed_2,@object
	.size		__unnamed_2,(.L_1 - __unnamed_2)
__unnamed_2:
        /* <DEDUP_REMOVED lines=29> */
.L_1:


//--------------------- .nv.shared._ZN7cutlass13device_kernelINS_4fmha6kernel28FmhaKernelTmaWarpSpecializedINS1_10collective30FmhaMainloopTmaWarpSpecializedINS_6half_tEffN4cute5tupleIJNS7_1CILi128EEESA_SA_EEENS8_IJiNS9_ILi1EEENS8_IJiiEEEEEESE_SE_NS4_14ResidualFusionEJNS2_6OptionILNS2_3TagE0ENS9_ILb1EEEEENSG_ILSH_2ESI_EEEEENS4_15FmhaFwdEpilogueIS6_fNS8_IJNS9_ILi64EEESA_SA_EEEEENS2_23PersistentTileSchedulerEJSJ_SK_EEEEEvNT_6ParamsE --------------------------
	.section	.nv.shared._ZN7cutlass13device_kernelINS_4fmha6kernel28FmhaKernelTmaWarpSpecializedINS1_10collective30FmhaMainloopTmaWarpSpecializedINS_6half_tEffN4cute5tupleIJNS7_1CILi128EEESA_SA_EEENS8_IJiNS9_ILi1EEENS8_IJiiEEEEEESE_SE_NS4_14ResidualFusionEJNS2_6OptionILNS2_3TagE0ENS9_ILb1EEEEENSG_ILSH_2ESI_EEEEENS4_15FmhaFwdEpilogueIS6_fNS8_IJNS9_ILi64EEESA_SA_EEEEENS2_23PersistentTileSchedulerEJSJ_SK_EEEEEvNT_6ParamsE,"aw",@nobits
	.sectionflags	@""
	.align	16
	.zero		1024


//--------------------- .nv.shared.reserved.0     --------------------------
	.section	.nv.shared.reserved.0,"aw",@nobits
	.weak		__nv_reservedSMEM_offset_0_alias
	.size		__nv_reservedSMEM_offset_0_alias, 0, 0
	.other		__nv_reservedSMEM_offset_0_alias,@"STO_CUDA_RESERVED_SHARED STV_DEFAULT"
__nv_reservedSMEM_offset_0_alias:
	.zero		0


//--------------------- .nv.global                --------------------------
	.section	.nv.global,"aw",@nobits
.nv.global:
	.type		_ZN39_INTERNAL_3534e686_4_k_cu_5834b2df_31164cute1_E,@object
	.size		_ZN39_INTERNAL_3534e686_4_k_cu_5834b2df_31164cute1_E,(_ZN39_INTERNAL_3534e686_4_k_cu_5834b2df_31164cuda3std3__45__cpo6cbeginE - _ZN39_INTERNAL_3534e686_4_k_cu_5834b2df_31164cute1_E)
_ZN39_INTERNAL_3534e686_4_k_cu_5834b2df_31164cute1_E:
	.zero		1
	.type		_ZN39_INTERNAL_3534e686_4_k_cu_5834b2df_31164cuda3std3__45__cpo6cbeginE,@object
	.size		_ZN39_INTERNAL_3534e686_4_k_cu_5834b2df_31164cuda3std3__45__cpo6cbeginE,(_ZN39_INTERNAL_3534e686_4_k_cu_5834b2df_31164cuda3std3__48in_placeE - _ZN39_INTERNAL_3534e686_4_k_cu_5834b2df_31164cuda3std3__45__cpo6cbeginE)
_ZN39_INTERNAL_3534e686_4_k_cu_5834b2df_31164cuda3std3__45__cpo6cbeginE:
	.zero		1
	.type		_ZN39_INTERNAL_3534e686_4_k_cu_5834b2df_31164cuda3std3__48in_placeE,@object
	.size		_ZN39_INTERNAL_3534e686_4_k_cu_5834b2df_31164cuda3std3__48in_placeE,(_ZN39_INTERNAL_3534e686_4_k_cu_5834b2df_31164cuda3std6ranges3__45__cpo9iter_moveE - _ZN39_INTERNAL_3534e686_4_k_cu_5834b2df_31164cuda3std3__48in_placeE)
_ZN39_INTERNAL_3534e686_4_k_cu_5834b2df_31164cuda3std3__48in_placeE:
	.zero		1
	.type		_ZN39_INTERNAL_3534e686_4_k_cu_5834b2df_31164cuda3std6ranges3__45__cpo9iter_moveE,@object
	.size		_ZN39_INTERNAL_3534e686_4_k_cu_5834b2df_31164cuda3std6ranges3__45__cpo9iter_moveE,(_ZN39_INTERNAL_3534e686_4_k_cu_5834b2df_31164cuda3std3__45__cpo5beginE - _ZN39_INTERNAL_3534e686_4_k_cu_5834b2df_31164cuda3std6ranges3__45__cpo9iter_moveE)
_ZN39_INTERNAL_3534e686_4_k_cu_5834b2df_31164cuda3std6ranges3__45__cpo9iter_moveE:
	.zero		1
	.type		_ZN39_INTERNAL_3534e686_4_k_cu_5834b2df_31164cuda3std3__45__cpo5beginE,@object
	.size		_ZN39_INTERNAL_3534e686_4_k_cu_5834b2df_31164cuda3std3__45__cpo5beginE,(_ZN39_INTERNAL_3534e686_4_k_cu_5834b2df_31164cuda3std3__441_GLOBAL__N__3534e686_4_k_cu_5834b2df_31166ignoreE - _ZN39_INTERNAL_3534e686_4_k_cu_5834b2df_31164cuda3std3__45__cpo5beginE)
_ZN39_INTERNAL_3534e686_4_k_cu_5834b2df_31164cuda3std3__45__cpo5beginE:
	.zero		1
	.type		_ZN39_INTERNAL_3534e686_4_k_cu_5834b2df_31164cuda3std3__441_GLOBAL__N__3534e686_4_k_cu_5834b2df_31166ignoreE,@object
	.size		_ZN39_INTERNAL_3534e686_4_k_cu_5834b2df_31164cuda3std3__441_GLOBAL__N__3534e686_4_k_cu_5834b2df_31166ignoreE,(_ZN39_INTERNAL_3534e686_4_k_cu_5834b2df_31164cute7productE - _ZN39_INTERNAL_3534e686_4_k_cu_5834b2df_31164cuda3std3__441_GLOBAL__N__3534e686_4_k_cu_5834b2df_31166ignoreE)
_ZN39_INTERNAL_3534e686_4_k_cu_5834b2df_31164cuda3std3__441_GLOBAL__N__3534e686_4_k_cu_5834b2df_31166ignoreE:
	.zero		1
	.type		_ZN39_INTERNAL_3534e686_4_k_cu_5834b2df_31164cute7productE,@object
	.size		_ZN39_INTERNAL_3534e686_4_k_cu_5834b2df_31164cute7productE,(_ZN39_INTERNAL_3534e686_4_k_cu_5834b2df_31164cuda3std3__45__cpo3endE - _ZN39_INTERNAL_3534e686_4_k_cu_5834b2df_31164cute7productE)
_ZN39_INTERNAL_3534e686_4_k_cu_5834b2df_31164cute7productE:
	.zero		1
	.type		_ZN39_INTERNAL_3534e686_4_k_cu_5834b2df_31164cuda3std3__45__cpo3endE,@object
	.size		_ZN39_INTERNAL_3534e686_4_k_cu_5834b2df_31164cuda3std3__45__cpo3endE,(_ZN39_INTERNAL_3534e686_4_k_cu_5834b2df_31164cuda3std3__419piecewise_constructE - _ZN39_INTERNAL_3534e686_4_k_cu_5834b2df_31164cuda3std3__45__cpo3endE)
_ZN39_INTERNAL_3534e686_4_k_cu_5834b2df_31164cuda3std3__45__cpo3endE:
	.zero		1
	.type		_ZN39_INTERNAL_3534e686_4_k_cu_5834b2df_31164cuda3std3__419piecewise_constructE,@object
	.size		_ZN39_INTERNAL_3534e686_4_k_cu_5834b2df_31164cuda3std3__419piecewise_constructE,(_ZN39_INTERNAL_3534e686_4_k_cu_5834b2df_31164cuda3std3__45__cpo4cendE - _ZN39_INTERNAL_3534e686_4_k_cu_5834b2df_31164cuda3std3__419piecewise_constructE)
_ZN39_INTERNAL_3534e686_4_k_cu_5834b2df_31164cuda3std3__419piecewise_constructE:
	.zero		1
	.type		_ZN39_INTERNAL_3534e686_4_k_cu_5834b2df_31164cuda3std3__45__cpo4cendE,@object
	.size		_ZN39_INTERNAL_3534e686_4_k_cu_5834b2df_31164cuda3std3__45__cpo4cendE,(_ZN39_INTERNAL_3534e686_4_k_cu_5834b2df_31164cuda3std6ranges3__45__cpo4swapE - _ZN39_INTERNAL_3534e686_4_k_cu_5834b2df_31164cuda3std3__45__cpo4cendE)
_ZN39_INTERNAL_3534e686_4_k_cu_5834b2df_31164cuda3std3__45__cpo4cendE:
	.zero		1
	.type		_ZN39_INTERNAL_3534e686_4_k_cu_5834b2df_31164cuda3std6ranges3__45__cpo4swapE,@object
	.size		_ZN39_INTERNAL_3534e686_4_k_cu_5834b2df_31164cuda3std6ranges3__45__cpo4swapE,(.L_9 - _ZN39_INTERNAL_3534e686_4_k_cu_5834b2df_31164cuda3std6ranges3__45__cpo4swapE)
_ZN39_INTERNAL_3534e686_4_k_cu_5834b2df_31164cuda3std6ranges3__45__cpo4swapE:
	.zero		1
.L_9:


//--------------------- .nv.constant0._ZN7cutlass13device_kernelINS_4fmha6kernel28FmhaKernelTmaWarpSpecializedINS1_10collective30FmhaMainloopTmaWarpSpecializedINS_6half_tEffN4cute5tupleIJNS7_1CILi128EEESA_SA_EEENS8_IJiNS9_ILi1EEENS8_IJiiEEEEEESE_SE_NS4_14ResidualFusionEJNS2_6OptionILNS2_3TagE0ENS9_ILb1EEEEENSG_ILSH_2ESI_EEEEENS4_15FmhaFwdEpilogueIS6_fNS8_IJNS9_ILi64EEESA_SA_EEEEENS2_23PersistentTileSchedulerEJSJ_SK_EEEEEvNT_6ParamsE --------------------------
	.section	.nv.constant0._ZN7cutlass13device_kernelINS_4fmha6kernel28FmhaKernelTmaWarpSpecializedINS1_10collective30FmhaMainloopTmaWarpSpecializedINS_6half_tEffN4cute5tupleIJNS7_1CILi128EEESA_SA_EEENS8_IJiNS9_ILi1EEENS8_IJiiEEEEEESE_SE_NS4_14ResidualFusionEJNS2_6OptionILNS2_3TagE0ENS9_ILb1EEEEENSG_ILSH_2ESI_EEEEENS4_15FmhaFwdEpilogueIS6_fNS8_IJNS9_ILi64EEESA_SA_EEEEENS2_23PersistentTileSchedulerEJSJ_SK_EEEEEvNT_6ParamsE,"a",@progbits
	.sectionflags	@""
	.align	4
.nv.constant0._ZN7cutlass13device_kernelINS_4fmha6kernel28FmhaKernelTmaWarpSpecializedINS1_10collective30FmhaMainloopTmaWarpSpecializedINS_6half_tEffN4cute5tupleIJNS7_1CILi128EEESA_SA_EEENS8_IJiNS9_ILi1EEENS8_IJiiEEEEEESE_SE_NS4_14ResidualFusionEJNS2_6OptionILNS2_3TagE0ENS9_ILb1EEEEENSG_ILSH_2ESI_EEEEENS4_15FmhaFwdEpilogueIS6_fNS8_IJNS9_ILi64EEESA_SA_EEEEENS2_23PersistentTileSchedulerEJSJ_SK_EEEEEvNT_6ParamsE:
	.zero		2688


//--------------------- SYMBOLS --------------------------

	.type		.nv.reservedSmem.offset0,@object
	.size		.nv.reservedSmem.offset0,0x4
	.type		__assertfail,@function
